	.headerflags	@"EF_CUDA_TEXMODE_UNIFIED EF_CUDA_64BIT_ADDRESS EF_CUDA_SM89 EF_CUDA_VIRTUAL_SM(EF_CUDA_SM89)"
	.elftype	@"ET_EXEC"


//--------------------- .nv.info                  --------------------------
	.section	.nv.info,"",@"SHT_CUDA_INFO"
	.align	4


	//----- nvinfo : EIATTR_REGCOUNT
	.align		4
        /*0000*/ 	.byte	0x04, 0x2f
        /*0002*/ 	.short	(.L_2 - .L_1)
	.align		4
.L_1:
        /*0004*/ 	.word	index@(triton__0d1d2d3d4d5d6de7)
        /*0008*/ 	.word	0x00000028


	//----- nvinfo : EIATTR_MAX_STACK_SIZE
	.align		4
.L_2:
        /*000c*/ 	.byte	0x04, 0x23
        /*000e*/ 	.short	(.L_4 - .L_3)
	.align		4
.L_3:
        /*0010*/ 	.word	index@(triton__0d1d2d3d4d5d6de7)
        /*0014*/ 	.word	0x00000000


	//----- nvinfo : EIATTR_MIN_STACK_SIZE
	.align		4
.L_4:
        /*0018*/ 	.byte	0x04, 0x12
        /*001a*/ 	.short	(.L_6 - .L_5)
	.align		4
.L_5:
        /*001c*/ 	.word	index@(triton__0d1d2d3d4d5d6de7)
        /*0020*/ 	.word	0x00000000


	//----- nvinfo : EIATTR_FRAME_SIZE
	.align		4
.L_6:
        /*0024*/ 	.byte	0x04, 0x11
        /*0026*/ 	.short	(.L_8 - .L_7)
	.align		4
.L_7:
        /*0028*/ 	.word	index@(triton__0d1d2d3d4d5d6de7)
        /*002c*/ 	.word	0x00000000
.L_8:


//--------------------- .nv.info.triton__0d1d2d3d4d5d6de7 --------------------------
	.section	.nv.info.triton__0d1d2d3d4d5d6de7,"",@"SHT_CUDA_INFO"
	.align	4


	//----- nvinfo : EIATTR_CUDA_API_VERSION
	.align		4
        /*0000*/ 	.byte	0x04, 0x37
        /*0002*/ 	.short	(.L_10 - .L_9)
.L_9:
        /*0004*/ 	.word	0x0000007b


	//----- nvinfo : EIATTR_PARAM_CBANK
	.align		4
.L_10:
        /*0008*/ 	.byte	0x04, 0x0a
        /*000a*/ 	.short	(.L_12 - .L_11)
	.align		4
.L_11:
        /*000c*/ 	.word	index@(.nv.constant0.triton__0d1d2d3d4d5d6de7)
        /*0010*/ 	.short	0x0160
        /*0012*/ 	.short	0x0038


	//----- nvinfo : EIATTR_CBANK_PARAM_SIZE
	.align		4
.L_12:
        /*0014*/ 	.byte	0x03, 0x19
        /*0016*/ 	.short	0x0038


	//----- nvinfo : EIATTR_KPARAM_INFO
	.align		4
        /*0018*/ 	.byte	0x04, 0x17
        /*001a*/ 	.short	(.L_14 - .L_13)
.L_13:
        /*001c*/ 	.word	0x00000000
        /*0020*/ 	.short	0x0007
        /*0022*/ 	.short	0x0034
        /*0024*/ 	.byte	0x00, 0xf0, 0x11, 0x00


	//----- nvinfo : EIATTR_KPARAM_INFO
	.align		4
.L_14:
        /*0028*/ 	.byte	0x04, 0x17
        /*002a*/ 	.short	(.L_16 - .L_15)
.L_15:
        /*002c*/ 	.word	0x00000000
        /*0030*/ 	.short	0x0006
        /*0032*/ 	.short	0x0030
        /*0034*/ 	.byte	0x00, 0xf0, 0x11, 0x00


	//----- nvinfo : EIATTR_KPARAM_INFO
	.align		4
.L_16:
        /*0038*/ 	.byte	0x04, 0x17
        /*003a*/ 	.short	(.L_18 - .L_17)
.L_17:
        /*003c*/ 	.word	0x00000000
        /*0040*/ 	.short	0x0005
        /*0042*/ 	.short	0x0028
        /*0044*/ 	.byte	0x00, 0xf0, 0x21, 0x00


	//----- nvinfo : EIATTR_KPARAM_INFO
	.align		4
.L_18:
        /*0048*/ 	.byte	0x04, 0x17
        /*004a*/ 	.short	(.L_20 - .L_19)
.L_19:
        /*004c*/ 	.word	0x00000000
        /*0050*/ 	.short	0x0004
        /*0052*/ 	.short	0x0020
        /*0054*/ 	.byte	0x00, 0xf0, 0x21, 0x00


	//----- nvinfo : EIATTR_KPARAM_INFO
	.align		4
.L_20:
        /*0058*/ 	.byte	0x04, 0x17
        /*005a*/ 	.short	(.L_22 - .L_21)
.L_21:
        /*005c*/ 	.word	0x00000000
        /*0060*/ 	.short	0x0003
        /*0062*/ 	.short	0x0018
        /*0064*/ 	.byte	0x00, 0xf0, 0x21, 0x00


	//----- nvinfo : EIATTR_KPARAM_INFO
	.align		4
.L_22:
        /*0068*/ 	.byte	0x04, 0x17
        /*006a*/ 	.short	(.L_24 - .L_23)
.L_23:
        /*006c*/ 	.word	0x00000000
        /*0070*/ 	.short	0x0002
        /*0072*/ 	.short	0x0010
        /*0074*/ 	.byte	0x00, 0xf0, 0x21, 0x00


	//----- nvinfo : EIATTR_KPARAM_INFO
	.align		4
.L_24:
        /*0078*/ 	.byte	0x04, 0x17
        /*007a*/ 	.short	(.L_26 - .L_25)
.L_25:
        /*007c*/ 	.word	0x00000000
        /*0080*/ 	.short	0x0001
        /*0082*/ 	.short	0x0008
        /*0084*/ 	.byte	0x00, 0xf0, 0x21, 0x00


	//----- nvinfo : EIATTR_KPARAM_INFO
	.align		4
.L_26:
        /*0088*/ 	.byte	0x04, 0x17
        /*008a*/ 	.short	(.L_28 - .L_27)
.L_27:
        /*008c*/ 	.word	0x00000000
        /*0090*/ 	.short	0x0000
        /*0092*/ 	.short	0x0000
        /*0094*/ 	.byte	0x00, 0xf0, 0x21, 0x00


	//----- nvinfo : EIATTR_MAXREG_COUNT
	.align		4
.L_28:
        /*0098*/ 	.byte	0x03, 0x1b
        /*009a*/ 	.short	0x00ff


	//----- nvinfo : EIATTR_EXIT_INSTR_OFFSETS
	.align		4
        /*009c*/ 	.byte	0x04, 0x1c
        /*009e*/ 	.short	(.L_30 - .L_29)


	//   ....[0]....
.L_29:
        /*00a0*/ 	.word	0x00001f80


	//   ....[1]....
        /*00a4*/ 	.word	0x00001fa0


	//----- nvinfo : EIATTR_CTAIDZ_USED
	.align		4
.L_30:
        /*00a8*/ 	.byte	0x01, 0x04
	.zero		2


	//----- nvinfo : EIATTR_MAX_THREADS
	.align		4
        /*00ac*/ 	.byte	0x04, 0x05
        /*00ae*/ 	.short	(.L_32 - .L_31)
.L_31:
        /*00b0*/ 	.word	0x00000100
        /*00b4*/ 	.word	0x00000001
        /*00b8*/ 	.word	0x00000001
.L_32:


//--------------------- .nv.rel.action            --------------------------
	.section	.nv.rel.action,"",@"SHT_CUDA_RELOCINFO"
	.align	8
	.sectionentsize	8
        /*0000*/ 	.byte	0x73, 0x00, 0x00, 0x00, 0x00, 0x00, 0x00, 0x00, 0x00, 0x00, 0x00, 0x11, 0x25, 0x00, 0x05, 0x36


//--------------------- .nv.constant0.triton__0d1d2d3d4d5d6de7 --------------------------
	.section	.nv.constant0.triton__0d1d2d3d4d5d6de7,"a",@progbits
	.align	4
.nv.constant0.triton__0d1d2d3d4d5d6de7:
	.zero		408


//--------------------- .text.triton__0d1d2d3d4d5d6de7 --------------------------
	.section	.text.triton__0d1d2d3d4d5d6de7,"ax",@progbits
	.sectionflags	@"SHF_BARRIERS=1"
	.sectioninfo	@"SHI_REGISTERS=40"
	.align	128
        .global         triton__0d1d2d3d4d5d6de7
        .type           triton__0d1d2d3d4d5d6de7,@function
        .size           triton__0d1d2d3d4d5d6de7,(.L_x_1 - triton__0d1d2d3d4d5d6de7)
        .other          triton__0d1d2d3d4d5d6de7,@"STO_CUDA_ENTRY STV_DEFAULT"
triton__0d1d2d3d4d5d6de7:
.text.triton__0d1d2d3d4d5d6de7:
[----:B------:R-:W-:-:S02]  /*0000*/  MOV R1, c[0x0][0x28] ;  /* 0x00000a0000017a02 */ /* 0x000fc40000000f00 */
[----:B------:R-:W0:Y:S01]  /*0010*/  S2R R22, SR_TID.X ;  /* 0x0000000000167919 */ /* 0x000e220000002100 */
[----:B------:R-:W1:Y:S01]  /*0020*/  S2UR UR4, SR_CTAID.Y ;  /* 0x00000000000479c3 */ /* 0x000e620000002600 */
[----:B------:R-:W-:Y:S02]  /*0030*/  CS2R R2, SRZ ;  /* 0x0000000000027805 */ /* 0x000fe4000001ff00 */
[----:B------:R-:W2:Y:S04]  /*0040*/  S2R R0, SR_CTAID.Z ;  /* 0x0000000000007919 */ /* 0x000ea80000002700 */
[----:B------:R-:W3:Y:S01]  /*0050*/  S2R R21, SR_CTAID.X ;  /* 0x0000000000157919 */ /* 0x000ee20000002500 */
[--C-:B0-----:R-:W-:Y:S02]  /*0060*/  SHF.R.U32.HI R20, RZ, 0x5, R22.reuse ;  /* 0x00000005ff147819 */ /* 0x101fe40000011616 */
[----:B------:R-:W-:-:S02]  /*0070*/  SHF.R.U32.HI R11, RZ, 0x4, R22 ;  /* 0x00000004ff0b7819 */ /* 0x000fc40000011616 */
[----:B--2---:R-:W-:Y:S02]  /*0080*/  IADD3 R0, R0, 0x1, RZ ;  /* 0x0000000100007810 */ /* 0x004fe40007ffe0ff */
[----:B------:R-:W-:Y:S02]  /*0090*/  SGXT.U32 R20, R20, 0x3 ;  /* 0x000000031414781a */ /* 0x000fe40000000000 */
[----:B------:R-:W-:Y:S01]  /*00a0*/  SHF.L.U32 R10, R22, 0x2, RZ ;  /* 0x00000002160a7819 */ /* 0x000fe200000006ff */
[----:B-1----:R-:W-:Y:S01]  /*00b0*/  IMAD R12, R0, UR4, RZ ;  /* 0x00000004000c7c24 */ /* 0x002fe2000f8e02ff */
[----:B------:R-:W-:Y:S01]  /*00c0*/  SGXT.U32 R11, R11, 0x1 ;  /* 0x000000010b0b781a */ /* 0x000fe20000000000 */
[----:B------:R-:W-:Y:S01]  /*00d0*/  ULDC.64 UR4, c[0x0][0x118] ;  /* 0x0000460000047ab9 */ /* 0x000fe20000000a00 */
[----:B------:R-:W-:Y:S02]  /*00e0*/  SHF.L.U32 R0, R20, 0x1, RZ ;  /* 0x0000000114007819 */ /* 0x000fe400000006ff */
[----:B---3--:R-:W-:-:S02]  /*00f0*/  SHF.L.U32 R21, R21, 0x6, RZ ;  /* 0x0000000615157819 */ /* 0x008fc400000006ff */
[----:B------:R-:W-:Y:S02]  /*0100*/  LOP3.LUT R10, R10, 0x3c, RZ, 0xc0, !PT ;  /* 0x0000003c0a0a7812 */ /* 0x000fe400078ec0ff */
[----:B------:R-:W-:Y:S02]  /*0110*/  SHF.L.U32 R12, R12, 0x6, RZ ;  /* 0x000000060c0c7819 */ /* 0x000fe400000006ff */
[----:B------:R-:W-:Y:S02]  /*0120*/  LOP3.LUT R11, R0, R11, RZ, 0xfc, !PT ;  /* 0x0000000b000b7212 */ /* 0x000fe400078efcff */
[----:B------:R-:W-:Y:S02]  /*0130*/  LOP3.LUT R9, R21, R10, RZ, 0xfc, !PT ;  /* 0x0000000a15097212 */ /* 0x000fe400078efcff */
[----:B------:R-:W-:Y:S02]  /*0140*/  LOP3.LUT R6, R12, 0x10, R11, 0xfe, !PT ;  /* 0x000000100c067812 */ /* 0x000fe400078efe0b */
[----:B------:R-:W-:-:S02]  /*0150*/  ISETP.GE.AND P0, PT, R9, 0xa8c, PT ;  /* 0x00000a8c0900780c */ /* 0x000fc40003f06270 */
[----:B------:R-:W-:Y:S01]  /*0160*/  LOP3.LUT R5, R12, R11, RZ, 0xfc, !PT ;  /* 0x0000000b0c057212 */ /* 0x000fe200078efcff */
[C---:B------:R-:W-:Y:S01]  /*0170*/  IMAD R17, R6.reuse, 0xa8c, R9 ;  /* 0x00000a8c06117824 */ /* 0x040fe200078e0209 */
[----:B------:R-:W-:Y:S02]  /*0180*/  ISETP.LT.AND P2, PT, R6, 0x1b80, !P0 ;  /* 0x00001b800600780c */ /* 0x000fe40004741270 */
[C---:B------:R-:W-:Y:S01]  /*0190*/  LOP3.LUT R6, R12.reuse, 0x20, R11, 0xfe, !PT ;  /* 0x000000200c067812 */ /* 0x040fe200078efe0b */
[C---:B------:R-:W-:Y:S01]  /*01a0*/  IMAD R15, R5.reuse, 0xa8c, R9 ;  /* 0x00000a8c050f7824 */ /* 0x040fe200078e0209 */
[----:B------:R-:W-:Y:S02]  /*01b0*/  ISETP.LT.AND P1, PT, R5, 0x1b80, !P0 ;  /* 0x00001b800500780c */ /* 0x000fe40004721270 */
[----:B------:R-:W-:Y:S01]  /*01c0*/  LOP3.LUT R8, R12, 0x30, R11, 0xfe, !PT ;  /* 0x000000300c087812 */ /* 0x000fe200078efe0b */
[----:B------:R-:W-:Y:S01]  /*01d0*/  CS2R R4, SRZ ;  /* 0x0000000000047805 */ /* 0x000fe2000001ff00 */
[----:B------:R-:W-:-:S02]  /*01e0*/  MOV R0, 0x2 ;  /* 0x0000000200007802 */ /* 0x000fc40000000f00 */
[C---:B------:R-:W-:Y:S01]  /*01f0*/  ISETP.LT.AND P3, PT, R6.reuse, 0x1b80, !P0 ;  /* 0x00001b800600780c */ /* 0x040fe20004761270 */
[----:B------:R-:W-:Y:S01]  /*0200*/  IMAD R19, R6, 0xa8c, R9 ;  /* 0x00000a8c06137824 */ /* 0x000fe200078e0209 */
[----:B------:R-:W-:Y:S01]  /*0210*/  ISETP.LT.AND P0, PT, R8, 0x1b80, !P0 ;  /* 0x00001b800800780c */ /* 0x000fe20004701270 */
[----:B------:R-:W-:Y:S01]  /*0220*/  IMAD.WIDE R16, R17, R0, c[0x0][0x160] ;  /* 0x0000580011107625 */ /* 0x000fe200078e0200 */
[----:B------:R-:W-:-:S03]  /*0230*/  CS2R R6, SRZ ;  /* 0x0000000000067805 */ /* 0x000fc6000001ff00 */
[-C--:B------:R-:W-:Y:S01]  /*0240*/  IMAD.WIDE R14, R15, R0.reuse, c[0x0][0x160] ;  /* 0x000058000f0e7625 */ /* 0x080fe200078e0200 */
[----:B------:R0:W2:Y:S03]  /*0250*/  @P2 LDG.E.EL.64 R4, [R16.64] ;  /* 0x0000000410042981 */ /* 0x0000a6000c2e1b00 */
[----:B------:R-:W-:Y:S01]  /*0260*/  IMAD R13, R8, 0xa8c, R9 ;  /* 0x00000a8c080d7824 */ /* 0x000fe200078e0209 */
[----:B------:R1:W3:Y:S01]  /*0270*/  @P1 LDG.E.EL.64 R2, [R14.64] ;  /* 0x000000040e021981 */ /* 0x0002e2000c2e1b00 */
[----:B------:R-:W-:Y:S01]  /*0280*/  IMAD.WIDE R18, R19, R0, c[0x0][0x160] ;  /* 0x0000580013127625 */ /* 0x000fe200078e0200 */
[----:B------:R-:W-:-:S03]  /*0290*/  CS2R R8, SRZ ;  /* 0x0000000000087805 */ /* 0x000fc6000001ff00 */
[----:B0-----:R-:W-:Y:S01]  /*02a0*/  IMAD.WIDE R16, R13, R0, c[0x0][0x160] ;  /* 0x000058000d107625 */ /* 0x001fe200078e0200 */
[----:B------:R0:W4:Y:S04]  /*02b0*/  @P3 LDG.E.EL.64 R6, [R18.64] ;  /* 0x0000000412063981 */ /* 0x000128000c2e1b00 */
[----:B------:R5:W4:Y:S01]  /*02c0*/  @P0 LDG.E.EL.64 R8, [R16.64] ;  /* 0x0000000410080981 */ /* 0x000b22000c2e1b00 */
[----:B------:R-:W-:-:S04]  /*02d0*/  SHF.L.U32 R13, R22, 0x3, RZ ;  /* 0x00000003160d7819 */ /* 0x000fc800000006ff */
[----:B------:R-:W-:-:S04]  /*02e0*/  LOP3.LUT R13, R13, 0x38, RZ, 0xc0, !PT ;  /* 0x000000380d0d7812 */ /* 0x000fc800078ec0ff */
[C-C-:B-1----:R-:W-:Y:S02]  /*02f0*/  LOP3.LUT R14, R12.reuse, 0x2, R13.reuse, 0xfe, !PT ;  /* 0x000000020c0e7812 */ /* 0x142fe400078efe0d */
[C-C-:B------:R-:W-:Y:S02]  /*0300*/  LOP3.LUT R23, R12.reuse, 0x4, R13.reuse, 0xfe, !PT ;  /* 0x000000040c177812 */ /* 0x140fe400078efe0d */
[----:B------:R-:W-:Y:S01]  /*0310*/  LOP3.LUT R15, R12, R13, RZ, 0xfc, !PT ;  /* 0x0000000d0c0f7212 */ /* 0x000fe200078efcff */
[----:B------:R-:W-:Y:S01]  /*0320*/  IMAD.HI R24, R14, 0x66666667, RZ ;  /* 0x666666670e187827 */ /* 0x000fe200078e02ff */
[----:B------:R-:W-:-:S03]  /*0330*/  LOP3.LUT R12, R12, 0x6, R13, 0xfe, !PT ;  /* 0x000000060c0c7812 */ /* 0x000fc600078efe0d */
[----:B0-----:R-:W-:Y:S01]  /*0340*/  IMAD.HI R18, R23, 0x66666667, RZ ;  /* 0x6666666717127827 */ /* 0x001fe200078e02ff */
[----:B------:R-:W-:-:S03]  /*0350*/  SHF.R.U32.HI R19, RZ, 0x1f, R24 ;  /* 0x0000001fff137819 */ /* 0x000fc60000011618 */
[----:B------:R-:W-:-:S04]  /*0360*/  IMAD.HI R26, R15, 0x66666667, RZ ;  /* 0x666666670f1a7827 */ /* 0x000fc800078e02ff */
[----:B-----5:R-:W-:Y:S01]  /*0370*/  IMAD.HI R16, R12, 0x66666667, RZ ;  /* 0x666666670c107827 */ /* 0x020fe200078e02ff */
[----:B------:R-:W-:Y:S02]  /*0380*/  SHF.R.U32.HI R25, RZ, 0x1f, R18 ;  /* 0x0000001fff197819 */ /* 0x000fe40000011612 */
[----:B------:R-:W-:Y:S02]  /*0390*/  SHF.R.U32.HI R17, RZ, 0x1f, R26 ;  /* 0x0000001fff117819 */ /* 0x000fe4000001161a */
[----:B------:R-:W-:Y:S02]  /*03a0*/  LEA.HI R19, R24, R19, RZ, 0x19 ;  /* 0x0000001318137211 */ /* 0x000fe400078fc8ff */
[----:B------:R-:W-:Y:S02]  /*03b0*/  SHF.R.U32.HI R27, RZ, 0x1f, R16 ;  /* 0x0000001fff1b7819 */ /* 0x000fe40000011610 */
[----:B------:R-:W-:Y:S02]  /*03c0*/  LEA.HI R18, R18, R25, RZ, 0x19 ;  /* 0x0000001912127211 */ /* 0x000fe400078fc8ff */
[----:B------:R-:W-:Y:S01]  /*03d0*/  LEA.HI.SX32 R26, R26, R17, 0x19 ;  /* 0x000000111a1a7211 */ /* 0x000fe200078fcaff */
[----:B------:R-:W-:Y:S01]  /*03e0*/  IMAD R19, R19, -0x140, R14 ;  /* 0xfffffec013137824 */ /* 0x000fe200078e020e */
[----:B------:R-:W-:Y:S01]  /*03f0*/  LEA.HI R17, R16, R27, RZ, 0x19 ;  /* 0x0000001b10117211 */ /* 0x000fe200078fc8ff */
[----:B------:R-:W-:-:S02]  /*0400*/  IMAD R18, R18, -0x140, R23 ;  /* 0xfffffec012127824 */ /* 0x000fc400078e0217 */
[----:B------:R-:W-:Y:S02]  /*0410*/  IMAD R27, R26, -0x140, R15 ;  /* 0xfffffec01a1b7824 */ /* 0x000fe400078e020f */
[----:B------:R-:W-:Y:S01]  /*0420*/  IMAD R17, R17, -0x140, R12 ;  /* 0xfffffec011117824 */ /* 0x000fe200078e020c */
[----:B------:R-:W-:Y:S01]  /*0430*/  PRMT R12, R19, 0x9910, RZ ;  /* 0x00009910130c7816 */ /* 0x000fe200000000ff */
[----:B------:R-:W-:Y:S01]  /*0440*/  IMAD R10, R10, 0x48, RZ ;  /* 0x000000480a0a7824 */ /* 0x000fe200078e02ff */
[----:B------:R-:W-:Y:S02]  /*0450*/  PRMT R16, R18, 0x9910, RZ ;  /* 0x0000991012107816 */ /* 0x000fe400000000ff */
[----:B------:R-:W-:Y:S01]  /*0460*/  PRMT R14, R27, 0x9910, RZ ;  /* 0x000099101b0e7816 */ /* 0x000fe200000000ff */
[----:B------:R-:W-:Y:S01]  /*0470*/  IMAD R23, R12, 0x6667, RZ ;  /* 0x000066670c177824 */ /* 0x000fe200078e02ff */
[----:B------:R-:W-:Y:S01]  /*0480*/  PRMT R17, R17, 0x9910, RZ ;  /* 0x0000991011117816 */ /* 0x000fe200000000ff */
[----:B------:R-:W-:Y:S01]  /*0490*/  IMAD R18, R16, 0x6667, RZ ;  /* 0x0000666710127824 */ /* 0x000fe200078e02ff */
[----:B------:R-:W-:Y:S01]  /*04a0*/  LOP3.LUT R12, R11, R10, RZ, 0xfc, !PT ;  /* 0x0000000a0b0c7212 */ /* 0x000fe200078efcff */
[----:B------:R-:W-:Y:S01]  /*04b0*/  IMAD R19, R14, 0x6667, RZ ;  /* 0x000066670e137824 */ /* 0x000fe200078e02ff */
[----:B------:R-:W-:Y:S01]  /*04c0*/  SHF.R.S32.HI R11, RZ, 0x10, R23 ;  /* 0x00000010ff0b7819 */ /* 0x000fe20000011417 */
[----:B------:R-:W-:Y:S01]  /*04d0*/  IMAD R10, R17, 0x6667, RZ ;  /* 0x00006667110a7824 */ /* 0x000fe200078e02ff */
[----:B------:R-:W-:-:S02]  /*04e0*/  SHF.R.S32.HI R14, RZ, 0x10, R18 ;  /* 0x00000010ff0e7819 */ /* 0x000fc40000011412 */
[----:B------:R-:W-:Y:S02]  /*04f0*/  LOP3.LUT R16, R11, 0xffff, RZ, 0xc0, !PT ;  /* 0x0000ffff0b107812 */ /* 0x000fe400078ec0ff */
[----:B------:R-:W-:Y:S02]  /*0500*/  ISETP.GE.AND P0, PT, R15, 0x1b80, PT ;  /* 0x00001b800f00780c */ /* 0x000fe40003f06270 */
[----:B------:R-:W-:Y:S02]  /*0510*/  SHF.R.S32.HI R11, RZ, 0x10, R19 ;  /* 0x00000010ff0b7819 */ /* 0x000fe40000011413 */
[----:B------:R-:W-:Y:S02]  /*0520*/  SHF.R.S32.HI R15, RZ, 0x10, R10 ;  /* 0x00000010ff0f7819 */ /* 0x000fe4000001140a */
[----:B------:R-:W-:Y:S02]  /*0530*/  LOP3.LUT R24, R14, 0xffff, RZ, 0xc0, !PT ;  /* 0x0000ffff0e187812 */ /* 0x000fe400078ec0ff */
[----:B------:R-:W-:-:S02]  /*0540*/  SHF.R.U32.HI R14, RZ, 0xf, R16 ;  /* 0x0000000fff0e7819 */ /* 0x000fc40000011610 */
[----:B------:R-:W-:Y:S02]  /*0550*/  LOP3.LUT R17, R11, 0xffff, RZ, 0xc0, !PT ;  /* 0x0000ffff0b117812 */ /* 0x000fe400078ec0ff */
[----:B------:R-:W-:Y:S02]  /*0560*/  LOP3.LUT R15, R15, 0xffff, RZ, 0xc0, !PT ;  /* 0x0000ffff0f0f7812 */ /* 0x000fe400078ec0ff */
[----:B------:R-:W-:Y:S02]  /*0570*/  LEA.HI.SX32 R16, R23, R14, 0xe ;  /* 0x0000000e17107211 */ /* 0x000fe400078f72ff */
[----:B------:R-:W-:Y:S02]  /*0580*/  SHF.R.U32.HI R14, RZ, 0xf, R17 ;  /* 0x0000000fff0e7819 */ /* 0x000fe40000011611 */
[----:B------:R-:W-:Y:S02]  /*0590*/  SHF.R.U32.HI R17, RZ, 0xf, R15 ;  /* 0x0000000fff117819 */ /* 0x000fe4000001160f */
[----:B------:R-:W-:-:S02]  /*05a0*/  SHF.L.U32 R15, R12, 0x1, RZ ;  /* 0x000000010c0f7819 */ /* 0x000fc400000006ff */
[----:B------:R-:W-:Y:S02]  /*05b0*/  SHF.R.U32.HI R11, RZ, 0xf, R24 ;  /* 0x0000000fff0b7819 */ /* 0x000fe40000011618 */
[----:B------:R-:W-:Y:S02]  /*05c0*/  LEA.HI.SX32 R17, R10, R17, 0xe ;  /* 0x000000110a117211 */ /* 0x000fe400078f72ff */
[----:B------:R-:W-:Y:S02]  /*05d0*/  LEA.HI.SX32 R14, R19, R14, 0xe ;  /* 0x0000000e130e7211 */ /* 0x000fe400078f72ff */
[----:B------:R-:W-:Y:S02]  /*05e0*/  LEA.HI.SX32 R11, R18, R11, 0xe ;  /* 0x0000000b120b7211 */ /* 0x000fe400078f72ff */
[----:B------:R-:W-:Y:S02]  /*05f0*/  PRMT R14, R14, 0x9910, RZ ;  /* 0x000099100e0e7816 */ /* 0x000fe400000000ff */
[----:B------:R-:W-:Y:S01]  /*0600*/  MOV R23, 0x4 ;  /* 0x0000000400177802 */ /* 0x000fe20000000f00 */
[----:B------:R-:W-:Y:S01]  /*0610*/  CS2R R32, SRZ ;  /* 0x0000000000207805 */ /* 0x000fe2000001ff00 */
[----:B--2---:R-:W-:Y:S01]  /*0620*/  SHF.R.U32.HI R24, RZ, 0x10, R5 ;  /* 0x00000010ff187819 */ /* 0x004fe20000011605 */
[----:B------:R-:W-:Y:S01]  /*0630*/  STS.U16 [R15+0x140], R5 ;  /* 0x000140050f007388 */ /* 0x000fe20000000400 */
[----:B---3--:R-:W-:-:S03]  /*0640*/  SHF.R.U32.HI R10, RZ, 0x10, R3 ;  /* 0x00000010ff0a7819 */ /* 0x008fc60000011603 */
[----:B------:R0:W-:Y:S01]  /*0650*/  STS.U16 [R15+0x120], R3 ;  /* 0x000120030f007388 */ /* 0x0001e20000000400 */
[----:B------:R-:W-:Y:S02]  /*0660*/  SHF.R.U32.HI R12, RZ, 0x10, R2 ;  /* 0x00000010ff0c7819 */ /* 0x000fe40000011602 */
[----:B------:R-:W-:Y:S02]  /*0670*/  SHF.R.U32.HI R18, RZ, 0x10, R4 ;  /* 0x00000010ff127819 */ /* 0x000fe40000011604 */
[----:B----4-:R-:W-:Y:S01]  /*0680*/  SHF.R.U32.HI R30, RZ, 0x10, R7 ;  /* 0x00000010ff1e7819 */ /* 0x010fe20000011607 */
[----:B------:R1:W-:Y:S01]  /*0690*/  STS.U16 [R15+0x160], R7 ;  /* 0x000160070f007388 */ /* 0x0003e20000000400 */
[----:B------:R-:W-:Y:S02]  /*06a0*/  SHF.R.U32.HI R28, RZ, 0x10, R6 ;  /* 0x00000010ff1c7819 */ /* 0x000fe40000011606 */
[----:B0-----:R-:W-:Y:S01]  /*06b0*/  PRMT R3, R16, 0x9910, RZ ;  /* 0x0000991010037816 */ /* 0x001fe200000000ff */
[----:B------:R0:W-:Y:S01]  /*06c0*/  STS.U16 [R15+0x20], R4 ;  /* 0x000020040f007388 */ /* 0x0001e20000000400 */
[----:B------:R-:W-:-:S03]  /*06d0*/  SHF.R.U32.HI R5, RZ, 0x10, R9 ;  /* 0x00000010ff057819 */ /* 0x000fc60000011609 */
[----:B------:R2:W-:Y:S01]  /*06e0*/  STS.U16 [R15+0x180], R9 ;  /* 0x000180090f007388 */ /* 0x0005e20000000400 */
[----:B-1----:R-:W-:-:S03]  /*06f0*/  PRMT R7, R17, 0x9910, RZ ;  /* 0x0000991011077816 */ /* 0x002fc600000000ff */
[----:B------:R1:W-:Y:S01]  /*0700*/  STS.U16 [R15+0x1b0], R10 ;  /* 0x0001b00a0f007388 */ /* 0x0003e20000000400 */
[----:B0-----:R-:W-:-:S03]  /*0710*/  SHF.R.U32.HI R4, RZ, 0x10, R8 ;  /* 0x00000010ff047819 */ /* 0x001fc60000011608 */
[----:B------:R0:W-:Y:S01]  /*0720*/  STS.U16 [R15+0x90], R12 ;  /* 0x0000900c0f007388 */ /* 0x0001e20000000400 */
[----:B--2---:R-:W-:-:S03]  /*0730*/  PRMT R9, R11, 0x9910, RZ ;  /* 0x000099100b097816 */ /* 0x004fc600000000ff */
[----:B------:R2:W-:Y:S01]  /*0740*/  STS.U16 [R15+0x1d0], R24 ;  /* 0x0001d0180f007388 */ /* 0x0005e20000000400 */
[C---:B-1----:R-:W-:Y:S02]  /*0750*/  LEA R10, R26.reuse, R7, 0x5 ;  /* 0x000000071a0a7211 */ /* 0x042fe400078e28ff */
[----:B------:R-:W-:Y:S02]  /*0760*/  MOV R7, R14 ;  /* 0x0000000e00077202 */ /* 0x000fe40000000f00 */
[C---:B0-----:R-:W-:Y:S01]  /*0770*/  LEA R12, R26.reuse, R3, 0x5 ;  /* 0x000000031a0c7211 */ /* 0x041fe200078e28ff */
[----:B------:R0:W-:Y:S01]  /*0780*/  STS.U16 [R15], R2 ;  /* 0x000000020f007388 */ /* 0x0001e20000000400 */
[----:B--2---:R-:W-:-:S03]  /*0790*/  LEA R24, R26, R9, 0x5 ;  /* 0x000000091a187211 */ /* 0x004fc600078e28ff */
[----:B------:R1:W-:Y:S01]  /*07a0*/  STS.U16 [R15+0xb0], R18 ;  /* 0x0000b0120f007388 */ /* 0x0003e20000000400 */
[----:B------:R-:W-:-:S03]  /*07b0*/  LEA R34, R26, R7, 0x5 ;  /* 0x000000071a227211 */ /* 0x000fc600078e28ff */
[----:B------:R-:W-:Y:S04]  /*07c0*/  STS.U16 [R15+0x40], R6 ;  /* 0x000040060f007388 */ /* 0x000fe80000000400 */
[----:B------:R-:W-:Y:S01]  /*07d0*/  STS.U16 [R15+0xd0], R28 ;  /* 0x0000d01c0f007388 */ /* 0x000fe20000000400 */
[----:B0-----:R-:W-:-:S03]  /*07e0*/  IMAD.WIDE R2, R12, R23, c[0x0][0x170] ;  /* 0x00005c000c027625 */ /* 0x001fc600078e0217 */
[----:B------:R0:W-:Y:S01]  /*07f0*/  STS.U16 [R15+0x1f0], R30 ;  /* 0x0001f01e0f007388 */ /* 0x0001e20000000400 */
[----:B-1----:R-:W-:-:S03]  /*0800*/  CS2R R18, SRZ ;  /* 0x0000000000127805 */ /* 0x002fc6000001ff00 */
[----:B------:R-:W-:Y:S04]  /*0810*/  STS.U16 [R15+0x60], R8 ;  /* 0x000060080f007388 */ /* 0x000fe80000000400 */
[----:B------:R-:W-:Y:S01]  /*0820*/  STS.U16 [R15+0xf0], R4 ;  /* 0x0000f0040f007388 */ /* 0x000fe20000000400 */
[----:B0-----:R-:W-:-:S03]  /*0830*/  CS2R R30, SRZ ;  /* 0x00000000001e7805 */ /* 0x001fc6000001ff00 */
[----:B------:R-:W-:Y:S01]  /*0840*/  STS.U16 [R15+0x210], R5 ;  /* 0x000210050f007388 */ /* 0x000fe20000000400 */
[-C--:B------:R-:W-:Y:S01]  /*0850*/  IMAD.WIDE R6, R24, R23.reuse, c[0x0][0x170] ;  /* 0x00005c0018067625 */ /* 0x080fe200078e0217 */
[----:B------:R-:W-:Y:S02]  /*0860*/  CS2R R28, SRZ ;  /* 0x00000000001c7805 */ /* 0x000fe4000001ff00 */
[----:B------:R-:W-:Y:S06]  /*0870*/  BAR.SYNC 0x0 ;  /* 0x0000000000007b1d */ /* 0x000fec0000000000 */
[CC--:B------:R-:W-:Y:S01]  /*0880*/  IMAD.WIDE R4, R10.reuse, R23.reuse, c[0x0][0x170] ;  /* 0x00005c000a047625 */ /* 0x0c0fe200078e0217 */
[----:B------:R-:W-:Y:S01]  /*0890*/  CS2R R14, SRZ ;  /* 0x00000000000e7805 */ /* 0x000fe2000001ff00 */
[----:B------:R0:W2:Y:S02]  /*08a0*/  @!P0 LDG.E.EL R31, [R2.64] ;  /* 0x00000004021f8981 */ /* 0x0000a4000c2e1900 */
[-C--:B------:R-:W-:Y:S01]  /*08b0*/  IMAD.WIDE R10, R10, R23.reuse, c[0x0][0x168] ;  /* 0x00005a000a0a7625 */ /* 0x080fe200078e0217 */
[----:B------:R-:W-:Y:S01]  /*08c0*/  CS2R R16, SRZ ;  /* 0x0000000000107805 */ /* 0x000fe2000001ff00 */
[----:B------:R0:W3:Y:S02]  /*08d0*/  @!P0 LDG.E.EL R30, [R2.64] ;  /* 0x00000004021e8981 */ /* 0x0000e4000c2e1900 */
[----:B------:R-:W-:-:S02]  /*08e0*/  IMAD.WIDE R8, R34, R23, c[0x0][0x170] ;  /* 0x00005c0022087625 */ /* 0x000fc400078e0217 */
[----:B------:R1:W4:Y:S04]  /*08f0*/  @!P0 LDG.E.EL R14, [R10.64] ;  /* 0x000000040a0e8981 */ /* 0x000328000c2e1900 */
[----:B------:R5:W3:Y:S01]  /*0900*/  @!P0 LDG.E.EL R33, [R4.64] ;  /* 0x0000000404218981 */ /* 0x000ae2000c2e1900 */
[----:B0-----:R-:W-:-:S03]  /*0910*/  IMAD.WIDE R2, R24, R23, c[0x0][0x168] ;  /* 0x00005a0018027625 */ /* 0x001fc600078e0217 */
[----:B------:R0:W3:Y:S04]  /*0920*/  @!P0 LDG.E.EL R18, [R6.64] ;  /* 0x0000000406128981 */ /* 0x0000e8000c2e1900 */
[----:B------:R5:W3:Y:S04]  /*0930*/  @!P0 LDG.E.EL R32, [R4.64] ;  /* 0x0000000404208981 */ /* 0x000ae8000c2e1900 */
[----:B------:R0:W3:Y:S04]  /*0940*/  @!P0 LDG.E.EL R19, [R6.64] ;  /* 0x0000000406138981 */ /* 0x0000e8000c2e1900 */
[----:B------:R1:W3:Y:S04]  /*0950*/  @!P0 LDG.E.EL R28, [R8.64] ;  /* 0x00000004081c8981 */ /* 0x0002e8000c2e1900 */
[----:B------:R1:W3:Y:S04]  /*0960*/  @!P0 LDG.E.EL R29, [R8.64] ;  /* 0x00000004081d8981 */ /* 0x0002e8000c2e1900 */
[----:B------:R1:W3:Y:S04]  /*0970*/  @!P0 LDG.E.EL R15, [R10.64] ;  /* 0x000000040a0f8981 */ /* 0x0002e8000c2e1900 */
[----:B------:R0:W3:Y:S04]  /*0980*/  @!P0 LDG.E.EL R16, [R2.64] ;  /* 0x0000000402108981 */ /* 0x0000e8000c2e1900 */
[----:B------:R0:W3:Y:S01]  /*0990*/  @!P0 LDG.E.EL R17, [R2.64] ;  /* 0x0000000402118981 */ /* 0x0000e2000c2e1900 */
[----:B-----5:R-:W-:-:S02]  /*09a0*/  SHF.R.U32.HI R4, RZ, 0x3, R22 ;  /* 0x00000003ff047819 */ /* 0x020fc40000011616 */
[----:B------:R-:W-:Y:S02]  /*09b0*/  SHF.L.U32 R5, R20, 0x2, RZ ;  /* 0x0000000214057819 */ /* 0x000fe400000006ff */
[----:B------:R-:W-:-:S04]  /*09c0*/  SGXT.U32 R4, R4, 0x2 ;  /* 0x000000020404781a */ /* 0x000fc80000000000 */
[----:B------:R-:W-:-:S05]  /*09d0*/  LOP3.LUT R20, R5, R4, RZ, 0xfc, !PT ;  /* 0x0000000405147212 */ /* 0x000fca00078efcff */
[----:B------:R-:W-:-:S05]  /*09e0*/  IMAD R13, R20, 0x48, R13 ;  /* 0x00000048140d7824 */ /* 0x000fca00078e020d */
[----:B------:R-:W-:-:S05]  /*09f0*/  SHF.L.U32 R36, R13, 0x1, RZ ;  /* 0x000000010d247819 */ /* 0x000fca00000006ff */
[----:B0-----:R-:W0:Y:S04]  /*0a00*/  LDS.128 R4, [R36] ;  /* 0x0000000024047984 */ /* 0x001e280000000c00 */
[----:B-1----:R-:W1:Y:S01]  /*0a10*/  LDS.128 R8, [R36+0x1200] ;  /* 0x0012000024087984 */ /* 0x002e620000000c00 */
[----:B------:R-:W-:Y:S01]  /*0a20*/  IMAD.WIDE R12, R12, R23, c[0x0][0x168] ;  /* 0x00005a000c0c7625 */ /* 0x000fe200078e0217 */
[----:B------:R-:W-:-:S03]  /*0a30*/  CS2R R24, SRZ ;  /* 0x0000000000187805 */ /* 0x000fc6000001ff00 */
[----:B------:R-:W-:Y:S01]  /*0a40*/  IMAD.WIDE R2, R34, R23, c[0x0][0x168] ;  /* 0x00005a0022027625 */ /* 0x000fe200078e0217 */
[----:B------:R-:W-:Y:S02]  /*0a50*/  MOV R23, RZ ;  /* 0x000000ff00177202 */ /* 0x000fe40000000f00 */
[----:B------:R-:W-:Y:S01]  /*0a60*/  MOV R22, RZ ;  /* 0x000000ff00167202 */ /* 0x000fe20000000f00 */
[----:B------:R5:W3:Y:S01]  /*0a70*/  @!P0 LDG.E.EL R25, [R12.64] ;  /* 0x000000040c198981 */ /* 0x000ae2000c2e1900 */
[----:B------:R-:W-:-:S03]  /*0a80*/  MOV R35, 0x381b5837 ;  /* 0x381b583700237802 */ /* 0x000fc60000000f00 */
[----:B------:R1:W3:Y:S04]  /*0a90*/  @!P0 LDG.E.EL R24, [R2.64] ;  /* 0x0000000402188981 */ /* 0x0002e8000c2e1900 */
[----:B------:R1:W3:Y:S04]  /*0aa0*/  @!P0 LDG.E.EL R23, [R2.64] ;  /* 0x0000000402178981 */ /* 0x0002e8000c2e1900 */
[----:B------:R5:W3:Y:S01]  /*0ab0*/  @!P0 LDG.E.EL R22, [R12.64] ;  /* 0x000000040c168981 */ /* 0x000ae2000c2e1900 */
[----:B0-----:R-:W-:Y:S02]  /*0ac0*/  HADD2.F32 R37, -RZ, R7.H1_H1 ;  /* 0x30000007ff257230 */ /* 0x001fe40000004100 */
[----:B-1----:R-:W-:-:S02]  /*0ad0*/  HADD2.F32 R3, -RZ, R11.H1_H1 ;  /* 0x3000000bff037230 */ /* 0x002fc40000004100 */
[----:B-----5:R-:W-:Y:S02]  /*0ae0*/  HADD2.F32 R12, -RZ, R7.H0_H0 ;  /* 0x20000007ff0c7230 */ /* 0x020fe40000004100 */
[----:B------:R-:W-:Y:S02]  /*0af0*/  HADD2.F32 R2, -RZ, R11.H0_H0 ;  /* 0x2000000bff027230 */ /* 0x000fe40000004100 */
[--C-:B------:R-:W-:Y:S02]  /*0b00*/  HADD2.F32 R7, -RZ, R10.reuse.H1_H1 ;  /* 0x3000000aff077230 */ /* 0x100fe40000004100 */
[----:B------:R-:W-:Y:S01]  /*0b10*/  HADD2.F32 R10, -RZ, R10.H0_H0 ;  /* 0x2000000aff0a7230 */ /* 0x000fe20000004100 */
[-C--:B--2---:R-:W-:Y:S01]  /*0b20*/  FFMA R31, R31, R35.reuse, 9.9999997473787516356e-06 ;  /* 0x3727c5ac1f1f7423 */ /* 0x084fe20000000023 */
[--C-:B----4-:R-:W-:Y:S01]  /*0b30*/  FADD R36, R37, -R14.reuse ;  /* 0x8000000e25247221 */ /* 0x110fe20000000000 */
[----:B------:R-:W-:Y:S01]  /*0b40*/  FADD R14, R3, -R14 ;  /* 0x8000000e030e7221 */ /* 0x000fe20000000000 */
[----:B------:R-:W-:Y:S01]  /*0b50*/  HADD2.F32 R3, -RZ, R6.H1_H1 ;  /* 0x30000006ff037230 */ /* 0x000fe20000004100 */
[-C--:B---3--:R-:W-:Y:S01]  /*0b60*/  FFMA R33, R33, R35.reuse, 9.9999997473787516356e-06 ;  /* 0x3727c5ac21217423 */ /* 0x088fe20000000023 */
[-C--:B------:R-:W-:Y:S01]  /*0b70*/  FFMA R30, R30, R35.reuse, 9.9999997473787516356e-06 ;  /* 0x3727c5ac1e1e7423 */ /* 0x080fe20000000023 */
[-C--:B------:R-:W-:Y:S01]  /*0b80*/  FFMA R18, R18, R35.reuse, 9.9999997473787516356e-06 ;  /* 0x3727c5ac12127423 */ /* 0x080fe20000000023 */
[----:B------:R-:W-:-:S03]  /*0b90*/  FFMA R13, R32, R35, 9.9999997473787516356e-06 ;  /* 0x3727c5ac200d7423 */ /* 0x000fc60000000023 */
[----:B------:R-:W-:Y:S01]  /*0ba0*/  MUFU.RSQ R33, R33 ;  /* 0x0000002100217308 */ /* 0x000fe20000001400 */
[-C--:B------:R-:W-:Y:S01]  /*0bb0*/  FFMA R19, R19, R35.reuse, 9.9999997473787516356e-06 ;  /* 0x3727c5ac13137423 */ /* 0x080fe20000000023 */
[----:B------:R-:W-:-:S06]  /*0bc0*/  FFMA R28, R28, R35, 9.9999997473787516356e-06 ;  /* 0x3727c5ac1c1c7423 */ /* 0x000fcc0000000023 */
[----:B------:R-:W-:Y:S01]  /*0bd0*/  MUFU.RSQ R32, R18 ;  /* 0x0000001200207308 */ /* 0x000fe20000001400 */
[----:B------:R-:W-:Y:S01]  /*0be0*/  FFMA R29, R29, R35, 9.9999997473787516356e-06 ;  /* 0x3727c5ac1d1d7423 */ /* 0x000fe20000000023 */
[----:B------:R-:W-:-:S06]  /*0bf0*/  FADD R12, R12, -R15 ;  /* 0x8000000f0c0c7221 */ /* 0x000fcc0000000000 */
[----:B------:R-:W0:Y:S01]  /*0c00*/  MUFU.RSQ R35, R13 ;  /* 0x0000000d00237308 */ /* 0x000e220000001400 */
[----:B------:R-:W-:Y:S01]  /*0c10*/  FADD R15, R2, -R15 ;  /* 0x8000000f020f7221 */ /* 0x000fe20000000000 */
[----:B------:R-:W-:-:S06]  /*0c20*/  FADD R2, R3, -R16 ;  /* 0x8000001003027221 */ /* 0x000fcc0000000000 */
[----:B------:R-:W1:Y:S01]  /*0c30*/  MUFU.RSQ R3, R19 ;  /* 0x0000001300037308 */ /* 0x000e620000001400 */
[----:B------:R-:W-:Y:S01]  /*0c40*/  HADD2.F32 R6, -RZ, R6.H0_H0 ;  /* 0x20000006ff067230 */ /* 0x000fe20000004100 */
[----:B------:R-:W-:-:S04]  /*0c50*/  FADD R34, R7, -R16 ;  /* 0x8000001007227221 */ /* 0x000fc80000000000 */
[--C-:B------:R-:W-:Y:S01]  /*0c60*/  FADD R11, R6, -R17.reuse ;  /* 0x80000011060b7221 */ /* 0x100fe20000000000 */
[----:B------:R-:W-:Y:S01]  /*0c70*/  FADD R17, R10, -R17 ;  /* 0x800000110a117221 */ /* 0x000fe20000000000 */
[----:B0-----:R-:W-:Y:S01]  /*0c80*/  FMUL R36, R35, R36 ;  /* 0x0000002423247220 */ /* 0x001fe20000400000 */
[C---:B------:R-:W-:Y:S01]  /*0c90*/  FMUL R37, R33.reuse, R12 ;  /* 0x0000000c21257220 */ /* 0x040fe20000400000 */
[C---:B------:R-:W-:Y:S01]  /*0ca0*/  FMUL R11, R32.reuse, R11 ;  /* 0x0000000b200b7220 */ /* 0x040fe20000400000 */
[----:B------:R-:W-:Y:S01]  /*0cb0*/  FMUL R10, R33, R15 ;  /* 0x0000000f210a7220 */ /* 0x000fe20000400000 */
[----:B------:R-:W-:Y:S01]  /*0cc0*/  FMUL R35, R35, R14 ;  /* 0x0000000e23237220 */ /* 0x000fe20000400000 */
[----:B------:R-:W-:Y:S01]  /*0cd0*/  FMUL R32, R32, R17 ;  /* 0x0000001120207220 */ /* 0x000fe20000400000 */
[----:B------:R-:W-:Y:S01]  /*0ce0*/  CS2R R12, SRZ ;  /* 0x00000000000c7805 */ /* 0x000fe2000001ff00 */
[----:B------:R-:W-:Y:S01]  /*0cf0*/  CS2R R14, SRZ ;  /* 0x00000000000e7805 */ /* 0x000fe2000001ff00 */
[C---:B-1----:R-:W-:Y:S01]  /*0d00*/  FMUL R33, R3.reuse, R2 ;  /* 0x0000000203217220 */ /* 0x042fe20000400000 */
[----:B------:R-:W-:Y:S01]  /*0d10*/  FMUL R34, R3, R34 ;  /* 0x0000002203227220 */ /* 0x000fe20000400000 */
[----:B------:R-:W-:Y:S01]  /*0d20*/  CS2R R16, SRZ ;  /* 0x0000000000107805 */ /* 0x000fe2000001ff00 */
[----:B------:R-:W-:Y:S01]  /*0d30*/  CS2R R18, SRZ ;  /* 0x0000000000127805 */ /* 0x000fe2000001ff00 */
[----:B------:R-:W-:-:S04]  /*0d40*/  IMAD.WIDE R6, R27, R0, c[0x0][0x178] ;  /* 0x00005e001b067625 */ /* 0x000fc800078e0200 */
[----:B------:R-:W-:Y:S01]  /*0d50*/  IMAD.WIDE R2, R27, R0, c[0x0][0x180] ;  /* 0x000060001b027625 */ /* 0x000fe200078e0200 */
[----:B------:R-:W2:Y:S04]  /*0d60*/  @!P0 LDG.E.EL.128 R12, [R6.64] ;  /* 0x00000004060c8981 */ /* 0x000ea8000c2e1d00 */
[----:B------:R2:W3:Y:S01]  /*0d70*/  @!P0 LDG.E.EL.128 R16, [R2.64] ;  /* 0x0000000402108981 */ /* 0x0004e2000c2e1d00 */
[----:B------:R-:W0:Y:S08]  /*0d80*/  MUFU.RSQ R30, R30 ;  /* 0x0000001e001e7308 */ /* 0x000e300000001400 */
[----:B------:R-:W1:Y:S08]  /*0d90*/  MUFU.RSQ R28, R28 ;  /* 0x0000001c001c7308 */ /* 0x000e700000001400 */
[----:B------:R-:W4:Y:S08]  /*0da0*/  MUFU.RSQ R29, R29 ;  /* 0x0000001d001d7308 */ /* 0x000f300000001400 */
[----:B------:R-:W5:Y:S01]  /*0db0*/  MUFU.RSQ R31, R31 ;  /* 0x0000001f001f7308 */ /* 0x000f620000001400 */
[----:B--2---:R-:W-:-:S02]  /*0dc0*/  HADD2.F32 R3, -RZ, R15.H1_H1 ;  /* 0x3000000fff037230 */ /* 0x004fc40000004100 */
[----:B---3--:R-:W-:Y:S02]  /*0dd0*/  HADD2.F32 R2, -RZ, R19.H1_H1 ;  /* 0x30000013ff027230 */ /* 0x008fe40000004100 */
[--C-:B------:R-:W-:Y:S02]  /*0de0*/  HADD2.F32 R7, -RZ, R14.reuse.H0_H0 ;  /* 0x2000000eff077230 */ /* 0x100fe40000004100 */
[----:B------:R-:W-:Y:S01]  /*0df0*/  HADD2.F32 R14, -RZ, R14.H1_H1 ;  /* 0x3000000eff0e7230 */ /* 0x000fe20000004100 */
[C-C-:B------:R-:W-:Y:S01]  /*0e00*/  FFMA R36, R3.reuse, R36, R2.reuse ;  /* 0x0000002403247223 */ /* 0x140fe20000000002 */
[----:B------:R-:W-:Y:S01]  /*0e10*/  FFMA R35, R3, R35, R2 ;  /* 0x0000002303237223 */ /* 0x000fe20000000002 */
[--C-:B------:R-:W-:Y:S02]  /*0e20*/  HADD2.F32 R3, -RZ, R18.reuse.H1_H1 ;  /* 0x30000012ff037230 */ /* 0x100fe40000004100 */
[----:B------:R-:W-:Y:S02]  /*0e30*/  HADD2.F32 R18, -RZ, R18.H0_H0 ;  /* 0x20000012ff127230 */ /* 0x000fe40000004100 */
[----:B------:R-:W-:Y:S01]  /*0e40*/  HADD2.F32 R15, -RZ, R15.H0_H0 ;  /* 0x2000000fff0f7230 */ /* 0x000fe20000004100 */
[C-C-:B------:R-:W-:Y:S01]  /*0e50*/  FFMA R33, R14.reuse, R33, R3.reuse ;  /* 0x000000210e217223 */ /* 0x140fe20000000003 */
[----:B------:R-:W-:Y:S01]  /*0e60*/  FFMA R34, R14, R34, R3 ;  /* 0x000000220e227223 */ /* 0x000fe20000000003 */
[----:B------:R-:W-:Y:S01]  /*0e70*/  HADD2.F32 R19, -RZ, R19.H0_H0 ;  /* 0x20000013ff137230 */ /* 0x000fe20000004100 */
[C-C-:B------:R-:W-:Y:S01]  /*0e80*/  FFMA R11, R7.reuse, R11, R18.reuse ;  /* 0x0000000b070b7223 */ /* 0x140fe20000000012 */
[----:B------:R-:W-:Y:S01]  /*0e90*/  FFMA R32, R7, R32, R18 ;  /* 0x0000002007207223 */ /* 0x000fe20000000012 */
[----:B------:R-:W-:-:S02]  /*0ea0*/  HADD2.F32 R3, -RZ, R5.H1_H1 ;  /* 0x30000005ff037230 */ /* 0x000fc40000004100 */
[----:B------:R-:W-:Y:S01]  /*0eb0*/  HADD2.F32 R7, -RZ, R9.H1_H1 ;  /* 0x30000009ff077230 */ /* 0x000fe20000004100 */
[C-C-:B------:R-:W-:Y:S01]  /*0ec0*/  FFMA R6, R15.reuse, R37, R19.reuse ;  /* 0x000000250f067223 */ /* 0x140fe20000000013 */
[----:B------:R-:W-:Y:S01]  /*0ed0*/  FFMA R10, R15, R10, R19 ;  /* 0x0000000a0f0a7223 */ /* 0x000fe20000000013 */
[--C-:B------:R-:W-:Y:S02]  /*0ee0*/  FADD R3, R3, -R22.reuse ;  /* 0x8000001603037221 */ /* 0x100fe40000000000 */
[----:B------:R-:W-:Y:S01]  /*0ef0*/  FADD R15, R7, -R22 ;  /* 0x80000016070f7221 */ /* 0x000fe20000000000 */
[----:B------:R-:W-:Y:S01]  /*0f00*/  HADD2.F32 R14, -RZ, R13.H1_H1 ;  /* 0x3000000dff0e7230 */ /* 0x000fe20000004100 */
[C---:B0-----:R-:W-:Y:S01]  /*0f10*/  FMUL R2, R30.reuse, R3 ;  /* 0x000000031e027220 */ /* 0x041fe20000400000 */
[----:B------:R-:W-:Y:S01]  /*0f20*/  HADD2.F32 R7, -RZ, R17.H1_H1 ;  /* 0x30000011ff077230 */ /* 0x000fe20000004100 */
[----:B------:R-:W-:-:S04]  /*0f30*/  FMUL R30, R30, R15 ;  /* 0x0000000f1e1e7220 */ /* 0x000fc80000400000 */
[C-C-:B------:R-:W-:Y:S01]  /*0f40*/  FFMA R2, R14.reuse, R2, R7.reuse ;  /* 0x000000020e027223 */ /* 0x140fe20000000007 */
[----:B------:R-:W-:Y:S01]  /*0f50*/  FFMA R3, R14, R30, R7 ;  /* 0x0000001e0e037223 */ /* 0x000fe20000000007 */
[--C-:B------:R-:W-:Y:S02]  /*0f60*/  HADD2.F32 R14, -RZ, R4.reuse.H1_H1 ;  /* 0x30000004ff0e7230 */ /* 0x100fe40000004100 */
[----:B------:R-:W-:Y:S02]  /*0f70*/  HADD2.F32 R7, -RZ, R4.H0_H0 ;  /* 0x20000004ff077230 */ /* 0x000fe40000004100 */
[----:B------:R-:W-:Y:S01]  /*0f80*/  HADD2.F32 R18, -RZ, R8.H1_H1 ;  /* 0x30000008ff127230 */ /* 0x000fe20000004100 */
[----:B------:R-:W-:Y:S01]  /*0f90*/  FADD R4, R14, -R23 ;  /* 0x800000170e047221 */ /* 0x000fe20000000000 */
[--C-:B------:R-:W-:Y:S01]  /*0fa0*/  HADD2.F32 R14, -RZ, R12.reuse.H0_H0 ;  /* 0x2000000cff0e7230 */ /* 0x100fe20000004100 */
[----:B------:R-:W-:Y:S01]  /*0fb0*/  FADD R19, R7, -R24 ;  /* 0x8000001807137221 */ /* 0x000fe20000000000 */
[----:B------:R-:W-:-:S02]  /*0fc0*/  HADD2.F32 R7, -RZ, R12.H1_H1 ;  /* 0x3000000cff077230 */ /* 0x000fc40000004100 */
[----:B------:R-:W-:Y:S02]  /*0fd0*/  HADD2.F32 R12, -RZ, R5.H0_H0 ;  /* 0x20000005ff0c7230 */ /* 0x000fe40000004100 */
[--C-:B------:R-:W-:Y:S01]  /*0fe0*/  HADD2.F32 R15, -RZ, R16.reuse.H0_H0 ;  /* 0x20000010ff0f7230 */ /* 0x100fe20000004100 */
[----:B-1----:R-:W-:Y:S01]  /*0ff0*/  FMUL R19, R28, R19 ;  /* 0x000000131c137220 */ /* 0x002fe20000400000 */
[----:B------:R-:W-:Y:S01]  /*1000*/  HADD2.F32 R16, -RZ, R16.H1_H1 ;  /* 0x30000010ff107230 */ /* 0x000fe20000004100 */
[----:B----4-:R-:W-:Y:S01]  /*1010*/  FMUL R22, R29, R4 ;  /* 0x000000041d167220 */ /* 0x010fe20000400000 */
[----:B------:R-:W-:Y:S01]  /*1020*/  FADD R18, R18, -R23 ;  /* 0x8000001712127221 */ /* 0x000fe20000000000 */
[----:B------:R-:W-:Y:S01]  /*1030*/  FADD R12, R12, -R25 ;  /* 0x800000190c0c7221 */ /* 0x000fe20000000000 */
[----:B------:R-:W-:Y:S01]  /*1040*/  FFMA R4, R14, R19, R15 ;  /* 0x000000130e047223 */ /* 0x000fe2000000000f */
[----:B------:R-:W-:Y:S01]  /*1050*/  FFMA R5, R7, R22, R16 ;  /* 0x0000001607057223 */ /* 0x000fe20000000010 */
[----:B------:R-:W-:Y:S01]  /*1060*/  FMUL R29, R29, R18 ;  /* 0x000000121d1d7220 */ /* 0x000fe20000400000 */
[----:B------:R-:W-:-:S02]  /*1070*/  HADD2.F32 R13, -RZ, R13.H0_H0 ;  /* 0x2000000dff0d7230 */ /* 0x000fc40000004100 */
[----:B------:R-:W-:Y:S02]  /*1080*/  HADD2.F32 R22, -RZ, R17.H0_H0 ;  /* 0x20000011ff167230 */ /* 0x000fe40000004100 */
[----:B------:R-:W-:Y:S01]  /*1090*/  HADD2.F32 R19, -RZ, R8.H0_H0 ;  /* 0x20000008ff137230 */ /* 0x000fe20000004100 */
[----:B-----5:R-:W-:Y:S01]  /*10a0*/  FMUL R8, R31, R12 ;  /* 0x0000000c1f087220 */ /* 0x020fe20000400000 */
[----:B------:R-:W-:Y:S01]  /*10b0*/  FFMA R7, R7, R29, R16 ;  /* 0x0000001d07077223 */ /* 0x000fe20000000010 */
[----:B------:R-:W-:Y:S02]  /*10c0*/  FADD R16, RZ, -R4 ;  /* 0x80000004ff107221 */ /* 0x000fe40000000000 */
[----:B------:R-:W-:Y:S01]  /*10d0*/  FFMA R8, R13, R8, R22 ;  /* 0x000000080d087223 */ /* 0x000fe20000000016 */
[----:B------:R-:W-:Y:S01]  /*10e0*/  FADD R17, RZ, -R5 ;  /* 0x80000005ff117221 */ /* 0x000fe20000000000 */
[----:B------:R-:W-:Y:S01]  /*10f0*/  FADD R19, R19, -R24 ;  /* 0x8000001813137221 */ /* 0x000fe20000000000 */
[----:B------:R-:W-:Y:S01]  /*1100*/  FMUL R16, R16, 1.4426950216293334961 ;  /* 0x3fb8aa3b10107820 */ /* 0x000fe20000400000 */
[----:B------:R-:W-:Y:S01]  /*1110*/  FADD R24, RZ, -R8 ;  /* 0x80000008ff187221 */ /* 0x000fe20000000000 */
[----:B------:R-:W-:-:S03]  /*1120*/  FMUL R17, R17, 1.4426950216293334961 ;  /* 0x3fb8aa3b11117820 */ /* 0x000fc60000400000 */
[----:B------:R-:W-:Y:S01]  /*1130*/  FMUL R24, R24, 1.4426950216293334961 ;  /* 0x3fb8aa3b18187820 */ /* 0x000fe20000400000 */
[----:B------:R-:W-:Y:S01]  /*1140*/  FSETP.GEU.AND P1, PT, R16, -126, PT ;  /* 0xc2fc00001000780b */ /* 0x000fe20003f2e000 */
[----:B------:R-:W-:Y:S01]  /*1150*/  FADD R18, RZ, -R2 ;  /* 0x80000002ff127221 */ /* 0x000fe20000000000 */
[----:B------:R-:W-:Y:S02]  /*1160*/  FSETP.GEU.AND P4, PT, R17, -126, PT ;  /* 0xc2fc00001100780b */ /* 0x000fe40003f8e000 */
[----:B------:R-:W-:Y:S01]  /*1170*/  FSETP.GEU.AND P5, PT, R24, -126, PT ;  /* 0xc2fc00001800780b */ /* 0x000fe20003fae000 */
[----:B------:R-:W-:Y:S01]  /*1180*/  FMUL R18, R18, 1.4426950216293334961 ;  /* 0x3fb8aa3b12127820 */ /* 0x000fe20000400000 */
[----:B------:R-:W-:Y:S01]  /*1190*/  FMUL R12, R28, R19 ;  /* 0x000000131c0c7220 */ /* 0x000fe20000400000 */
[----:B------:R-:W-:-:S03]  /*11a0*/  FADD R19, RZ, -R11 ;  /* 0x8000000bff137221 */ /* 0x000fc60000000000 */
[----:B------:R-:W-:-:S03]  /*11b0*/  FSETP.GEU.AND P2, PT, R18, -126, PT ;  /* 0xc2fc00001200780b */ /* 0x000fc60003f4e000 */
[----:B------:R-:W-:Y:S01]  /*11c0*/  @!P1 FMUL R16, R16, 0.5 ;  /* 0x3f00000010109820 */ /* 0x000fe20000400000 */
[----:B------:R-:W-:Y:S01]  /*11d0*/  FMUL R19, R19, 1.4426950216293334961 ;  /* 0x3fb8aa3b13137820 */ /* 0x000fe20000400000 */
[----:B------:R-:W-:Y:S02]  /*11e0*/  @!P4 FMUL R17, R17, 0.5 ;  /* 0x3f0000001111c820 */ /* 0x000fe40000400000 */
[----:B------:R-:W-:Y:S01]  /*11f0*/  @!P5 FMUL R24, R24, 0.5 ;  /* 0x3f0000001818d820 */ /* 0x000fe20000400000 */
[----:B------:R-:W-:Y:S01]  /*1200*/  FFMA R12, R14, R12, R15 ;  /* 0x0000000c0e0c7223 */ /* 0x000fe2000000000f */
[----:B------:R-:W0:Y:S01]  /*1210*/  MUFU.EX2 R16, R16 ;  /* 0x0000001000107308 */ /* 0x000e220000000800 */
[----:B------:R-:W-:Y:S01]  /*1220*/  FADD R23, RZ, -R33 ;  /* 0x80000021ff177221 */ /* 0x000fe20000000000 */
[----:B------:R-:W-:-:S03]  /*1230*/  FSETP.GEU.AND P3, PT, R19, -126, PT ;  /* 0xc2fc00001300780b */ /* 0x000fc60003f6e000 */
[----:B------:R-:W-:-:S03]  /*1240*/  FMUL R23, R23, 1.4426950216293334961 ;  /* 0x3fb8aa3b17177820 */ /* 0x000fc60000400000 */
[----:B------:R-:W1:Y:S01]  /*1250*/  MUFU.EX2 R15, R17 ;  /* 0x00000011000f7308 */ /* 0x000e620000000800 */
[----:B------:R-:W-:Y:S01]  /*1260*/  @!P2 FMUL R18, R18, 0.5 ;  /* 0x3f0000001212a820 */ /* 0x000fe20000400000 */
[----:B------:R-:W-:-:S06]  /*1270*/  FSETP.GEU.AND P6, PT, R23, -126, PT ;  /* 0xc2fc00001700780b */ /* 0x000fcc0003fce000 */
[----:B------:R-:W2:Y:S01]  /*1280*/  MUFU.EX2 R24, R24 ;  /* 0x0000001800187308 */ /* 0x000ea20000000800 */
[----:B------:R-:W-:Y:S01]  /*1290*/  LOP3.LUT R14, R21, R20, RZ, 0xfc, !PT ;  /* 0x00000014150e7212 */ /* 0x000fe200078efcff */
[----:B------:R-:W-:Y:S01]  /*12a0*/  @!P3 FMUL R19, R19, 0.5 ;  /* 0x3f0000001313b820 */ /* 0x000fe20000400000 */
[----:B------:R-:W-:Y:S01]  /*12b0*/  LOP3.LUT R20, R21, 0x20, R20, 0xfe, !PT ;  /* 0x0000002015147812 */ /* 0x000fe200078efe14 */
[----:B------:R-:W-:-:S04]  /*12c0*/  FADD R21, RZ, -R12 ;  /* 0x8000000cff157221 */ /* 0x000fc80000000000 */
[----:B------:R-:W3:Y:S01]  /*12d0*/  MUFU.EX2 R18, R18 ;  /* 0x0000001200127308 */ /* 0x000ee20000000800 */
[----:B0-----:R-:W-:Y:S01]  /*12e0*/  @!P1 FMUL R16, R16, R16 ;  /* 0x0000001010109220 */ /* 0x001fe20000400000 */
[----:B-1----:R-:W-:Y:S01]  /*12f0*/  @!P4 FMUL R15, R15, R15 ;  /* 0x0000000f0f0fc220 */ /* 0x002fe20000400000 */
[----:B------:R-:W-:Y:S02]  /*1300*/  FMUL R21, R21, 1.4426950216293334961 ;  /* 0x3fb8aa3b15157820 */ /* 0x000fe40000400000 */
[----:B------:R-:W-:Y:S01]  /*1310*/  FADD R28, R16, 1 ;  /* 0x3f800000101c7421 */ /* 0x000fe20000000000 */
[----:B------:R-:W-:Y:S01]  /*1320*/  FADD R15, R15, 1 ;  /* 0x3f8000000f0f7421 */ /* 0x000fe20000000000 */
[----:B--2---:R-:W-:Y:S01]  /*1330*/  @!P5 FMUL R24, R24, R24 ;  /* 0x000000181818d220 */ /* 0x004fe20000400000 */
[----:B------:R-:W0:Y:S01]  /*1340*/  MUFU.EX2 R19, R19 ;  /* 0x0000001300137308 */ /* 0x000e220000000800 */
[----:B------:R-:W-:Y:S01]  /*1350*/  @!P6 FMUL R23, R23, 0.5 ;  /* 0x3f0000001717e820 */ /* 0x000fe20000400000 */
[----:B------:R-:W-:Y:S01]  /*1360*/  FSETP.GEU.AND P1, PT, R21, -126, PT ;  /* 0xc2fc00001500780b */ /* 0x000fe20003f2e000 */
[----:B------:R-:W-:Y:S01]  /*1370*/  FADD R24, R24, 1 ;  /* 0x3f80000018187421 */ /* 0x000fe20000000000 */
[----:B------:R-:W-:Y:S01]  /*1380*/  FSETP.GT.AND P4, PT, R28, 8.50705917302346158658e+37, PT ;  /* 0x7e8000001c00780b */ /* 0x000fe20003f84000 */
[----:B------:R-:W-:Y:S01]  /*1390*/  HADD2.F32 R30, -RZ, R9.H0_H0 ;  /* 0x20000009ff1e7230 */ /* 0x000fe20000004100 */
[----:B------:R-:W-:-:S02]  /*13a0*/  FSETP.GT.AND P5, PT, R15, 8.50705917302346158658e+37, PT ;  /* 0x7e8000000f00780b */ /* 0x000fc40003fa4000 */
[----:B------:R1:W2:Y:S01]  /*13b0*/  MUFU.EX2 R17, R23 ;  /* 0x0000001700117308 */ /* 0x0002a20000000800 */
[----:B---3--:R-:W-:Y:S01]  /*13c0*/  @!P2 FMUL R18, R18, R18 ;  /* 0x000000121212a220 */ /* 0x008fe20000400000 */
[----:B------:R-:W-:Y:S01]  /*13d0*/  FSETP.GT.AND P2, PT, R24, 8.50705917302346158658e+37, PT ;  /* 0x7e8000001800780b */ /* 0x000fe20003f44000 */
[----:B------:R-:W-:-:S04]  /*13e0*/  FADD R30, R30, -R25 ;  /* 0x800000191e1e7221 */ /* 0x000fc80000000000 */
[----:B------:R-:W-:Y:S01]  /*13f0*/  FMUL R30, R31, R30 ;  /* 0x0000001e1f1e7220 */ /* 0x000fe20000400000 */
[----:B------:R-:W-:Y:S01]  /*1400*/  @!P1 FMUL R21, R21, 0.5 ;  /* 0x3f00000015159820 */ /* 0x000fe20000400000 */
[----:B0-----:R-:W-:Y:S01]  /*1410*/  @!P3 FMUL R19, R19, R19 ;  /* 0x000000131313b220 */ /* 0x001fe20000400000 */
[----:B------:R-:W-:Y:S01]  /*1420*/  @P4 FMUL R28, R28, 0.25 ;  /* 0x3e8000001c1c4820 */ /* 0x000fe20000400000 */
[----:B------:R-:W-:Y:S01]  /*1430*/  @P5 FMUL R15, R15, 0.25 ;  /* 0x3e8000000f0f5820 */ /* 0x000fe20000400000 */
[----:B------:R-:W-:Y:S01]  /*1440*/  MOV R9, 0x3e800000 ;  /* 0x3e80000000097802 */ /* 0x000fe20000000f00 */
[----:B------:R-:W-:Y:S01]  /*1450*/  FFMA R13, R13, R30, R22 ;  /* 0x0000001e0d0d7223 */ /* 0x000fe20000000016 */
[----:B-1----:R-:W-:Y:S01]  /*1460*/  FADD R23, R18, 1 ;  /* 0x3f80000012177421 */ /* 0x002fe20000000000 */
[----:B------:R-:W-:Y:S01]  /*1470*/  FADD R22, RZ, -R7 ;  /* 0x80000007ff167221 */ /* 0x000fe20000000000 */
[----:B------:R-:W-:Y:S01]  /*1480*/  FADD R19, R19, 1 ;  /* 0x3f80000013137421 */ /* 0x000fe20000000000 */
[----:B------:R-:W0:Y:S01]  /*1490*/  MUFU.EX2 R16, R21 ;  /* 0x0000001500107308 */ /* 0x000e220000000800 */
[----:B------:R-:W-:Y:S01]  /*14a0*/  @P2 FMUL R24, R24, 0.25 ;  /* 0x3e80000018182820 */ /* 0x000fe20000400000 */
[----:B--2---:R-:W-:Y:S01]  /*14b0*/  @!P6 FMUL R17, R17, R17 ;  /* 0x000000111111e220 */ /* 0x004fe20000400000 */
[----:B------:R-:W-:Y:S01]  /*14c0*/  FMUL R22, R22, 1.4426950216293334961 ;  /* 0x3fb8aa3b16167820 */ /* 0x000fe20000400000 */
[----:B------:R-:W-:-:S04]  /*14d0*/  FSETP.GT.AND P3, PT, R23, 8.50705917302346158658e+37, PT ;  /* 0x7e8000001700780b */ /* 0x000fc80003f64000 */
[----:B------:R1:W-:Y:S01]  /*14e0*/  MUFU.RCP R18, R28 ;  /* 0x0000001c00127308 */ /* 0x0003e20000001000 */
[----:B------:R-:W-:Y:S02]  /*14f0*/  FSEL R25, R9, 1, P4 ;  /* 0x3f80000009197808 */ /* 0x000fe40002000000 */
[----:B------:R-:W-:-:S05]  /*1500*/  FSETP.GT.AND P4, PT, R19, 8.50705917302346158658e+37, PT ;  /* 0x7e8000001300780b */ /* 0x000fca0003f84000 */
[----:B------:R2:W-:Y:S01]  /*1510*/  MUFU.RCP R21, R15 ;  /* 0x0000000f00157308 */ /* 0x0005e20000001000 */
[----:B-1----:R-:W-:Y:S02]  /*1520*/  FSEL R28, R9, 1, P5 ;  /* 0x3f800000091c7808 */ /* 0x002fe40002800000 */
[----:B------:R-:W-:Y:S02]  /*1530*/  ISETP.LT.AND P5, PT, R14, 0xa8c, !P0 ;  /* 0x00000a8c0e00780c */ /* 0x000fe400047a1270 */
[----:B------:R-:W-:Y:S01]  /*1540*/  ISETP.LT.AND P0, PT, R20, 0xa8c, !P0 ;  /* 0x00000a8c1400780c */ /* 0x000fe20004701270 */
[--C-:B--2---:R-:W-:Y:S02]  /*1550*/  IMAD R15, R14, 0x140, R27.reuse ;  /* 0x000001400e0f7824 */ /* 0x104fe400078e021b */
[----:B------:R-:W-:Y:S01]  /*1560*/  IMAD R27, R20, 0x140, R27 ;  /* 0x00000140141b7824 */ /* 0x000fe200078e021b */
[----:B------:R-:W-:Y:S01]  /*1570*/  FADD R20, R17, 1 ;  /* 0x3f80000011147421 */ /* 0x000fe20000000000 */
[----:B------:R-:W1:Y:S01]  /*1580*/  MUFU.RCP R24, R24 ;  /* 0x0000001800187308 */ /* 0x000e620000001000 */
[----:B------:R-:W-:Y:S01]  /*1590*/  FSETP.GEU.AND P6, PT, R22, -126, PT ;  /* 0xc2fc00001600780b */ /* 0x000fe20003fce000 */
[----:B------:R-:W-:Y:S01]  /*15a0*/  IMAD R17, R26, 0xd2f00, R27 ;  /* 0x000d2f001a117824 */ /* 0x000fe200078e021b */
[----:B------:R-:W-:-:S02]  /*15b0*/  FSEL R27, R9, 1, P2 ;  /* 0x3f800000091b7808 */ /* 0x000fc40001000000 */
[----:B------:R-:W-:Y:S01]  /*15c0*/  FSETP.GT.AND P2, PT, R20, 8.50705917302346158658e+37, PT ;  /* 0x7e8000001400780b */ /* 0x000fe20003f44000 */
[----:B------:R-:W-:Y:S01]  /*15d0*/  @P3 FMUL R23, R23, 0.25 ;  /* 0x3e80000017173820 */ /* 0x000fe20000400000 */
[----:B------:R-:W-:Y:S01]  /*15e0*/  @P4 FMUL R19, R19, 0.25 ;  /* 0x3e80000013134820 */ /* 0x000fe20000400000 */
[----:B0-----:R-:W-:Y:S01]  /*15f0*/  @!P1 FMUL R16, R16, R16 ;  /* 0x0000001010109220 */ /* 0x001fe20000400000 */
[----:B------:R-:W-:Y:S02]  /*1600*/  IMAD R15, R26, 0xd2f00, R15 ;  /* 0x000d2f001a0f7824 */ /* 0x000fe400078e020f */
[----:B------:R1:W-:Y:S03]  /*1610*/  MUFU.RCP R26, R19 ;  /* 0x00000013001a7308 */ /* 0x0003e60000001000 */
[----:B------:R-:W-:-:S04]  /*1620*/  @!P6 FMUL R22, R22, 0.5 ;  /* 0x3f0000001616e820 */ /* 0x000fc80000400000 */
[----:B------:R-:W-:Y:S01]  /*1630*/  @P2 FMUL R20, R20, 0.25 ;  /* 0x3e80000014142820 */ /* 0x000fe20000400000 */
[----:B------:R-:W0:Y:S01]  /*1640*/  MUFU.RCP R23, R23 ;  /* 0x0000001700177308 */ /* 0x000e220000001000 */
[----:B-1----:R-:W-:Y:S01]  /*1650*/  FMUL R19, R24, R27 ;  /* 0x0000001b18137220 */ /* 0x002fe20000400000 */
[----:B------:R-:W-:Y:S01]  /*1660*/  FADD R27, R16, 1 ;  /* 0x3f800000101b7421 */ /* 0x000fe20000000000 */
[----:B------:R-:W-:Y:S01]  /*1670*/  FADD R29, RZ, -R13 ;  /* 0x8000000dff1d7221 */ /* 0x000fe20000000000 */
[----:B------:R-:W-:Y:S01]  /*1680*/  FMUL R25, R18, R25 ;  /* 0x0000001912197220 */ /* 0x000fe20000400000 */
[----:B------:R-:W-:-:S03]  /*1690*/  FSEL R18, R9, 1, P3 ;  /* 0x3f80000009127808 */ /* 0x000fc60001800000 */
[----:B------:R-:W1:Y:S01]  /*16a0*/  MUFU.EX2 R22, R22 ;  /* 0x0000001600167308 */ /* 0x000e620000000800 */
[----:B------:R-:W-:Y:S01]  /*16b0*/  FSETP.GT.AND P3, PT, R27, 8.50705917302346158658e+37, PT ;  /* 0x7e8000001b00780b */ /* 0x000fe20003f64000 */
[----:B------:R-:W-:-:S06]  /*16c0*/  FMUL R29, R29, 1.4426950216293334961 ;  /* 0x3fb8aa3b1d1d7820 */ /* 0x000fcc0000400000 */
[----:B------:R-:W2:Y:S01]  /*16d0*/  MUFU.RCP R20, R20 ;  /* 0x0000001400147308 */ /* 0x000ea20000001000 */
[----:B------:R-:W-:Y:S01]  /*16e0*/  FSETP.GEU.AND P1, PT, R29, -126, PT ;  /* 0xc2fc00001d00780b */ /* 0x000fe20003f2e000 */
[----:B------:R-:W-:Y:S01]  /*16f0*/  FMUL R14, R21, R28 ;  /* 0x0000001c150e7220 */ /* 0x000fe20000400000 */
[----:B------:R-:W-:Y:S01]  /*1700*/  FADD R24, RZ, -R3 ;  /* 0x80000003ff187221 */ /* 0x000fe20000000000 */
[----:B0-----:R-:W-:Y:S01]  /*1710*/  FMUL R21, R23, R18 ;  /* 0x0000001217157220 */ /* 0x001fe20000400000 */
[----:B------:R-:W-:Y:S01]  /*1720*/  FSEL R23, R9, 1, P2 ;  /* 0x3f80000009177808 */ /* 0x000fe20001000000 */
[----:B------:R-:W-:Y:S01]  /*1730*/  @P3 FMUL R27, R27, 0.25 ;  /* 0x3e8000001b1b3820 */ /* 0x000fe20000400000 */
[----:B------:R-:W-:Y:S01]  /*1740*/  FSEL R31, R9, 1, P4 ;  /* 0x3f800000091f7808 */ /* 0x000fe20002000000 */
[----:B------:R-:W-:Y:S01]  /*1750*/  FMUL R24, R24, 1.4426950216293334961 ;  /* 0x3fb8aa3b18187820 */ /* 0x000fe20000400000 */
[----:B-1----:R-:W-:Y:S01]  /*1760*/  @!P6 FMUL R22, R22, R22 ;  /* 0x000000161616e220 */ /* 0x002fe20000400000 */
[----:B------:R-:W-:-:S02]  /*1770*/  FMUL R18, R4, R25 ;  /* 0x0000001904127220 */ /* 0x000fc40000400000 */
[----:B------:R-:W-:Y:S01]  /*1780*/  FMUL R16, R26, R31 ;  /* 0x0000001f1a107220 */ /* 0x000fe20000400000 */
[----:B------:R-:W-:Y:S01]  /*1790*/  FSETP.GEU.AND P4, PT, R24, -126, PT ;  /* 0xc2fc00001800780b */ /* 0x000fe20003f8e000 */
[----:B------:R-:W-:Y:S01]  /*17a0*/  FADD R26, R22, 1 ;  /* 0x3f800000161a7421 */ /* 0x000fe20000000000 */
[----:B--2---:R-:W-:Y:S02]  /*17b0*/  FMUL R4, R20, R23 ;  /* 0x0000001714047220 */ /* 0x004fe40000400000 */
[----:B------:R-:W0:Y:S01]  /*17c0*/  MUFU.RCP R23, R27 ;  /* 0x0000001b00177308 */ /* 0x000e220000001000 */
[----:B------:R-:W-:Y:S01]  /*17d0*/  FADD R31, RZ, -R32 ;  /* 0x80000020ff1f7221 */ /* 0x000fe20000000000 */
[----:B------:R-:W-:Y:S01]  /*17e0*/  @!P1 FMUL R29, R29, 0.5 ;  /* 0x3f0000001d1d9820 */ /* 0x000fe20000400000 */
[----:B------:R-:W-:Y:S01]  /*17f0*/  FSETP.GT.AND P6, PT, R26, 8.50705917302346158658e+37, PT ;  /* 0x7e8000001a00780b */ /* 0x000fe20003fc4000 */
[----:B------:R-:W-:Y:S01]  /*1800*/  FADD R30, RZ, -R34 ;  /* 0x80000022ff1e7221 */ /* 0x000fe20000000000 */
[----:B------:R-:W-:Y:S01]  /*1810*/  FMUL R31, R31, 1.4426950216293334961 ;  /* 0x3fb8aa3b1f1f7820 */ /* 0x000fe20000400000 */
[----:B------:R-:W-:-:S02]  /*1820*/  FSEL R22, R9, 1, P3 ;  /* 0x3f80000009167808 */ /* 0x000fc40001800000 */
[----:B------:R-:W1:Y:S01]  /*1830*/  MUFU.EX2 R29, R29 ;  /* 0x0000001d001d7308 */ /* 0x000e620000000800 */
[----:B------:R-:W-:Y:S01]  /*1840*/  FMUL R30, R30, 1.4426950216293334961 ;  /* 0x3fb8aa3b1e1e7820 */ /* 0x000fe20000400000 */
[----:B------:R-:W-:Y:S01]  /*1850*/  FSETP.GEU.AND P2, PT, R31, -126, PT ;  /* 0xc2fc00001f00780b */ /* 0x000fe20003f4e000 */
[----:B------:R-:W-:Y:S01]  /*1860*/  FADD R28, RZ, -R36 ;  /* 0x80000024ff1c7221 */ /* 0x000fe20000000000 */
[----:B------:R-:W-:Y:S02]  /*1870*/  @!P4 FMUL R24, R24, 0.5 ;  /* 0x3f0000001818c820 */ /* 0x000fe40000400000 */
[----:B------:R-:W-:Y:S01]  /*1880*/  FSETP.GEU.AND P3, PT, R30, -126, PT ;  /* 0xc2fc00001e00780b */ /* 0x000fe20003f6e000 */
[----:B------:R-:W-:Y:S01]  /*1890*/  FMUL R28, R28, 1.4426950216293334961 ;  /* 0x3fb8aa3b1c1c7820 */ /* 0x000fe20000400000 */
[----:B0-----:R-:W-:Y:S01]  /*18a0*/  FMUL R23, R23, R22 ;  /* 0x0000001617177220 */ /* 0x001fe20000400000 */
[----:B------:R-:W-:Y:S01]  /*18b0*/  FADD R22, RZ, -R6 ;  /* 0x80000006ff167221 */ /* 0x000fe20000000000 */
[----:B------:R-:W-:Y:S01]  /*18c0*/  @P6 FMUL R26, R26, 0.25 ;  /* 0x3e8000001a1a6820 */ /* 0x000fe20000400000 */
[----:B------:R-:W-:Y:S01]  /*18d0*/  FSEL R25, R9, 1, P6 ;  /* 0x3f80000009197808 */ /* 0x000fe20003000000 */
[----:B------:R-:W0:Y:S01]  /*18e0*/  MUFU.EX2 R24, R24 ;  /* 0x0000001800187308 */ /* 0x000e220000000800 */
[----:B------:R-:W-:Y:S01]  /*18f0*/  FSETP.GEU.AND P6, PT, R28, -126, PT ;  /* 0xc2fc00001c00780b */ /* 0x000fe20003fce000 */
[----:B------:R-:W-:Y:S01]  /*1900*/  FMUL R22, R22, 1.4426950216293334961 ;  /* 0x3fb8aa3b16167820 */ /* 0x000fe20000400000 */
[----:B------:R-:W-:Y:S01]  /*1910*/  @!P2 FMUL R31, R31, 0.5 ;  /* 0x3f0000001f1fa820 */ /* 0x000fe20000400000 */
[----:B-1----:R-:W-:-:S03]  /*1920*/  @!P1 FMUL R29, R29, R29 ;  /* 0x0000001d1d1d9220 */ /* 0x002fc60000400000 */
[----:B------:R-:W-:Y:S01]  /*1930*/  FSETP.GEU.AND P1, PT, R22, -126, PT ;  /* 0xc2fc00001600780b */ /* 0x000fe20003f2e000 */
[----:B------:R-:W1:Y:S01]  /*1940*/  MUFU.EX2 R20, R31 ;  /* 0x0000001f00147308 */ /* 0x000e620000000800 */
[----:B------:R-:W-:Y:S01]  /*1950*/  @!P3 FMUL R30, R30, 0.5 ;  /* 0x3f0000001e1eb820 */ /* 0x000fe20000400000 */
[----:B------:R-:W-:-:S04]  /*1960*/  FADD R29, R29, 1 ;  /* 0x3f8000001d1d7421 */ /* 0x000fc80000000000 */
[----:B------:R-:W-:Y:S02]  /*1970*/  @!P6 FMUL R28, R28, 0.5 ;  /* 0x3f0000001c1ce820 */ /* 0x000fe40000400000 */
[----:B------:R-:W2:Y:S01]  /*1980*/  MUFU.EX2 R27, R30 ;  /* 0x0000001e001b7308 */ /* 0x000ea20000000800 */
[----:B0-----:R-:W-:Y:S01]  /*1990*/  @!P4 FMUL R24, R24, R24 ;  /* 0x000000181818c220 */ /* 0x001fe20000400000 */
[----:B------:R-:W-:Y:S02]  /*19a0*/  FSETP.GT.AND P4, PT, R29, 8.50705917302346158658e+37, PT ;  /* 0x7e8000001d00780b */ /* 0x000fe40003f84000 */
[----:B------:R-:W-:Y:S01]  /*19b0*/  @!P1 FMUL R22, R22, 0.5 ;  /* 0x3f00000016169820 */ /* 0x000fe20000400000 */
[----:B------:R-:W-:-:S03]  /*19c0*/  FADD R24, R24, 1 ;  /* 0x3f80000018187421 */ /* 0x000fc60000000000 */
[----:B------:R-:W0:Y:S01]  /*19d0*/  MUFU.EX2 R28, R28 ;  /* 0x0000001c001c7308 */ /* 0x000e220000000800 */
[----:B-1----:R-:W-:Y:S01]  /*19e0*/  @!P2 FMUL R20, R20, R20 ;  /* 0x000000141414a220 */ /* 0x002fe20000400000 */
[----:B------:R-:W-:-:S03]  /*19f0*/  FSETP.GT.AND P2, PT, R24, 8.50705917302346158658e+37, PT ;  /* 0x7e8000001800780b */ /* 0x000fc60003f44000 */
[----:B------:R-:W-:-:S03]  /*1a00*/  FADD R20, R20, 1 ;  /* 0x3f80000014147421 */ /* 0x000fc60000000000 */
[----:B------:R-:W1:Y:S01]  /*1a10*/  MUFU.EX2 R22, R22 ;  /* 0x0000001600167308 */ /* 0x000e620000000800 */
[----:B--2---:R-:W-:Y:S01]  /*1a20*/  @!P3 FMUL R27, R27, R27 ;  /* 0x0000001b1b1bb220 */ /* 0x004fe20000400000 */
[----:B------:R-:W-:Y:S01]  /*1a30*/  @P4 FMUL R29, R29, 0.25 ;  /* 0x3e8000001d1d4820 */ /* 0x000fe20000400000 */
[----:B------:R-:W-:Y:S02]  /*1a40*/  FSETP.GT.AND P3, PT, R20, 8.50705917302346158658e+37, PT ;  /* 0x7e8000001400780b */ /* 0x000fe40003f64000 */
[----:B------:R-:W-:-:S03]  /*1a50*/  FADD R27, R27, 1 ;  /* 0x3f8000001b1b7421 */ /* 0x000fc60000000000 */
[----:B------:R-:W2:Y:S01]  /*1a60*/  MUFU.RCP R26, R26 ;  /* 0x0000001a001a7308 */ /* 0x000ea20000001000 */
[----:B0-----:R-:W-:Y:S01]  /*1a70*/  @!P6 FMUL R28, R28, R28 ;  /* 0x0000001c1c1ce220 */ /* 0x001fe20000400000 */
[----:B------:R-:W-:Y:S01]  /*1a80*/  @P2 FMUL R24, R24, 0.25 ;  /* 0x3e80000018182820 */ /* 0x000fe20000400000 */
[----:B------:R-:W-:Y:S02]  /*1a90*/  FSETP.GT.AND P6, PT, R27, 8.50705917302346158658e+37, PT ;  /* 0x7e8000001b00780b */ /* 0x000fe40003fc4000 */
[----:B------:R-:W-:-:S03]  /*1aa0*/  FADD R28, R28, 1 ;  /* 0x3f8000001c1c7421 */ /* 0x000fc60000000000 */
[----:B------:R-:W0:Y:S01]  /*1ab0*/  MUFU.RCP R29, R29 ;  /* 0x0000001d001d7308 */ /* 0x000e220000001000 */
[----:B-1----:R-:W-:Y:S01]  /*1ac0*/  @!P1 FMUL R22, R22, R22 ;  /* 0x0000001616169220 */ /* 0x002fe20000400000 */
[----:B------:R-:W-:Y:S01]  /*1ad0*/  FSETP.GT.AND P1, PT, R28, 8.50705917302346158658e+37, PT ;  /* 0x7e8000001c00780b */ /* 0x000fe20003f24000 */
[----:B------:R-:W-:Y:S02]  /*1ae0*/  @P3 FMUL R20, R20, 0.25 ;  /* 0x3e80000014143820 */ /* 0x000fe40000400000 */
[----:B------:R-:W-:-:S03]  /*1af0*/  FADD R30, R22, 1 ;  /* 0x3f800000161e7421 */ /* 0x000fc60000000000 */
[----:B------:R-:W1:Y:S01]  /*1b00*/  MUFU.RCP R24, R24 ;  /* 0x0000001800187308 */ /* 0x000e620000001000 */
[----:B--2---:R-:W-:Y:S01]  /*1b10*/  FMUL R26, R26, R25 ;  /* 0x000000191a1a7220 */ /* 0x004fe20000400000 */
[----:B------:R-:W-:Y:S01]  /*1b20*/  FSEL R22, R9, 1, P4 ;  /* 0x3f80000009167808 */ /* 0x000fe20002000000 */
[----:B------:R-:W-:Y:S01]  /*1b30*/  @P6 FMUL R27, R27, 0.25 ;  /* 0x3e8000001b1b6820 */ /* 0x000fe20000400000 */
[----:B------:R-:W-:-:S04]  /*1b40*/  FSETP.GT.AND P4, PT, R30, 8.50705917302346158658e+37, PT ;  /* 0x7e8000001e00780b */ /* 0x000fc80003f84000 */
[----:B------:R-:W2:Y:S01]  /*1b50*/  MUFU.RCP R25, R20 ;  /* 0x0000001400197308 */ /* 0x000ea20000001000 */
[----:B0-----:R-:W-:Y:S01]  /*1b60*/  FMUL R22, R29, R22 ;  /* 0x000000161d167220 */ /* 0x001fe20000400000 */
[----:B------:R-:W-:Y:S01]  /*1b70*/  FSEL R31, R9, 1, P2 ;  /* 0x3f800000091f7808 */ /* 0x000fe20001000000 */
[----:B------:R-:W-:-:S05]  /*1b80*/  @P1 FMUL R28, R28, 0.25 ;  /* 0x3e8000001c1c1820 */ /* 0x000fca0000400000 */
[----:B------:R-:W0:Y:S01]  /*1b90*/  MUFU.RCP R29, R27 ;  /* 0x0000001b001d7308 */ /* 0x000e220000001000 */
[----:B-1----:R-:W-:Y:S01]  /*1ba0*/  FMUL R24, R24, R31 ;  /* 0x0000001f18187220 */ /* 0x002fe20000400000 */
[----:B------:R-:W-:Y:S01]  /*1bb0*/  FSEL R37, R9, 1, P3 ;  /* 0x3f80000009257808 */ /* 0x000fe20001800000 */
[----:B------:R-:W-:-:S05]  /*1bc0*/  @P4 FMUL R30, R30, 0.25 ;  /* 0x3e8000001e1e4820 */ /* 0x000fca0000400000 */
[----:B------:R-:W1:Y:S01]  /*1bd0*/  MUFU.RCP R31, R28 ;  /* 0x0000001c001f7308 */ /* 0x000e620000001000 */
[----:B--2---:R-:W-:Y:S01]  /*1be0*/  FMUL R25, R25, R37 ;  /* 0x0000002519197220 */ /* 0x004fe20000400000 */
[----:B------:R-:W-:-:S06]  /*1bf0*/  FSEL R20, R9, 1, P6 ;  /* 0x3f80000009147808 */ /* 0x000fcc0003000000 */
[----:B------:R-:W2:Y:S01]  /*1c00*/  MUFU.RCP R37, R30 ;  /* 0x0000001e00257308 */ /* 0x000ea20000001000 */
[----:B0-----:R-:W-:Y:S01]  /*1c10*/  FMUL R29, R29, R20 ;  /* 0x000000141d1d7220 */ /* 0x001fe20000400000 */
[----:B------:R-:W-:-:S05]  /*1c20*/  FSEL R20, R9, 1, P1 ;  /* 0x3f80000009147808 */ /* 0x000fca0000800000 */
[----:B-1----:R-:W-:Y:S01]  /*1c30*/  FMUL R31, R31, R20 ;  /* 0x000000141f1f7220 */ /* 0x002fe20000400000 */
[----:B------:R-:W-:-:S05]  /*1c40*/  FSEL R20, R9, 1, P4 ;  /* 0x3f80000009147808 */ /* 0x000fca0002000000 */
[----:B--2---:R-:W-:Y:S01]  /*1c50*/  FMUL R37, R37, R20 ;  /* 0x0000001425257220 */ /* 0x004fe20000400000 */
[----:B------:R-:W-:-:S04]  /*1c60*/  FADD R20, RZ, -R10 ;  /* 0x8000000aff147221 */ /* 0x000fc80000000000 */
[----:B------:R-:W-:Y:S01]  /*1c70*/  FMUL R27, R20, 1.4426950216293334961 ;  /* 0x3fb8aa3b141b7820 */ /* 0x000fe20000400000 */
[----:B------:R-:W-:-:S04]  /*1c80*/  FADD R20, RZ, -R35 ;  /* 0x80000023ff147221 */ /* 0x000fc80000000000 */
[----:B------:R-:W-:Y:S01]  /*1c90*/  FMUL R28, R20, 1.4426950216293334961 ;  /* 0x3fb8aa3b141c7820 */ /* 0x000fe20000400000 */
[----:B------:R-:W-:-:S04]  /*1ca0*/  FSETP.GEU.AND P1, PT, R27, -126, PT ;  /* 0xc2fc00001b00780b */ /* 0x000fc80003f2e000 */
[----:B------:R-:W-:-:S09]  /*1cb0*/  FSETP.GEU.AND P2, PT, R28, -126, PT ;  /* 0xc2fc00001c00780b */ /* 0x000fd20003f4e000 */
[----:B------:R-:W-:-:S04]  /*1cc0*/  @!P1 FMUL R27, R27, 0.5 ;  /* 0x3f0000001b1b9820 */ /* 0x000fc80000400000 */
[----:B------:R-:W-:Y:S01]  /*1cd0*/  @!P2 FMUL R28, R28, 0.5 ;  /* 0x3f0000001c1ca820 */ /* 0x000fe20000400000 */
[----:B------:R-:W0:Y:S08]  /*1ce0*/  MUFU.EX2 R20, R27 ;  /* 0x0000001b00147308 */ /* 0x000e300000000800 */
[----:B------:R-:W1:Y:S01]  /*1cf0*/  MUFU.EX2 R30, R28 ;  /* 0x0000001c001e7308 */ /* 0x000e620000000800 */
[----:B0-----:R-:W-:-:S04]  /*1d00*/  @!P1 FMUL R20, R20, R20 ;  /* 0x0000001414149220 */ /* 0x001fc80000400000 */
[----:B------:R-:W-:Y:S01]  /*1d10*/  FADD R20, R20, 1 ;  /* 0x3f80000014147421 */ /* 0x000fe20000000000 */
[----:B-1----:R-:W-:-:S04]  /*1d20*/  @!P2 FMUL R30, R30, R30 ;  /* 0x0000001e1e1ea220 */ /* 0x002fc80000400000 */
[----:B------:R-:W-:Y:S01]  /*1d30*/  FSETP.GT.AND P1, PT, R20, 8.50705917302346158658e+37, PT ;  /* 0x7e8000001400780b */ /* 0x000fe20003f24000 */
[----:B------:R-:W-:-:S05]  /*1d40*/  FADD R30, R30, 1 ;  /* 0x3f8000001e1e7421 */ /* 0x000fca0000000000 */
[----:B------:R-:W-:-:S07]  /*1d50*/  FSETP.GT.AND P2, PT, R30, 8.50705917302346158658e+37, PT ;  /* 0x7e8000001e00780b */ /* 0x000fce0003f44000 */
[----:B------:R-:W-:-:S04]  /*1d60*/  @P1 FMUL R20, R20, 0.25 ;  /* 0x3e80000014141820 */ /* 0x000fc80000400000 */
[----:B------:R-:W0:Y:S02]  /*1d70*/  MUFU.RCP R27, R20 ;  /* 0x00000014001b7308 */ /* 0x000e240000001000 */
[----:B------:R-:W-:-:S06]  /*1d80*/  @P2 FMUL R30, R30, 0.25 ;  /* 0x3e8000001e1e2820 */ /* 0x000fcc0000400000 */
[----:B------:R-:W1:Y:S01]  /*1d90*/  MUFU.RCP R20, R30 ;  /* 0x0000001e00147308 */ /* 0x000e620000001000 */
[----:B------:R-:W-:Y:S01]  /*1da0*/  FSEL R28, R9, 1, P1 ;  /* 0x3f800000091c7808 */ /* 0x000fe20000800000 */
[----:B------:R-:W-:Y:S01]  /*1db0*/  FMUL R5, R5, R14 ;  /* 0x0000000e05057220 */ /* 0x000fe20000400000 */
[----:B------:R-:W-:Y:S01]  /*1dc0*/  FSEL R9, R9, 1, P2 ;  /* 0x3f80000009097808 */ /* 0x000fe20001000000 */
[----:B------:R-:W-:Y:S01]  /*1dd0*/  FMUL R19, R8, R19 ;  /* 0x0000001308137220 */ /* 0x000fe20000400000 */
[----:B------:R-:W-:Y:S01]  /*1de0*/  FMUL R2, R2, R21 ;  /* 0x0000001502027220 */ /* 0x000fe20000400000 */
[----:B------:R-:W-:Y:S01]  /*1df0*/  FMUL R26, R7, R26 ;  /* 0x0000001a071a7220 */ /* 0x000fe20000400000 */
[----:B------:R-:W-:Y:S01]  /*1e00*/  FMUL R16, R11, R16 ;  /* 0x000000100b107220 */ /* 0x000fe20000400000 */
[----:B------:R-:W-:Y:S01]  /*1e10*/  FMUL R33, R33, R4 ;  /* 0x0000000421217220 */ /* 0x000fe20000400000 */
[----:B------:R-:W-:Y:S01]  /*1e20*/  FMUL R36, R36, R31 ;  /* 0x0000001f24247220 */ /* 0x000fe20000400000 */
[----:B------:R-:W-:Y:S01]  /*1e30*/  FMUL R7, R6, R37 ;  /* 0x0000002506077220 */ /* 0x000fe20000400000 */
[----:B------:R-:W-:Y:S01]  /*1e40*/  F2FP.F16.F32.PACK_AB R4, R5, R18 ;  /* 0x000000120504723e */ /* 0x000fe200000000ff */
[----:B0-----:R-:W-:Y:S01]  /*1e50*/  FMUL R27, R27, R28 ;  /* 0x0000001c1b1b7220 */ /* 0x001fe20000400000 */
[----:B------:R-:W-:Y:S01]  /*1e60*/  F2FP.F16.F32.PACK_AB R5, R2, R19 ;  /* 0x000000130205723e */ /* 0x000fe200000000ff */
[----:B-1----:R-:W-:Y:S01]  /*1e70*/  FMUL R20, R20, R9 ;  /* 0x0000000914147220 */ /* 0x002fe20000400000 */
[----:B------:R-:W-:Y:S01]  /*1e80*/  FMUL R9, R3, R24 ;  /* 0x0000001803097220 */ /* 0x000fe20000400000 */
[----:B------:R-:W-:Y:S01]  /*1e90*/  F2FP.F16.F32.PACK_AB R6, R33, R16 ;  /* 0x000000102106723e */ /* 0x000fe200000000ff */
[----:B------:R-:W-:Y:S01]  /*1ea0*/  IMAD.WIDE R2, R15, R0, c[0x0][0x188] ;  /* 0x000062000f027625 */ /* 0x000fe200078e0200 */
[----:B------:R-:W-:Y:S01]  /*1eb0*/  F2FP.F16.F32.PACK_AB R7, R36, R7 ;  /* 0x000000072407723e */ /* 0x000fe200000000ff */
[----:B------:R-:W-:Y:S01]  /*1ec0*/  FMUL R23, R12, R23 ;  /* 0x000000170c177220 */ /* 0x000fe20000400000 */
[----:B------:R-:W-:Y:S01]  /*1ed0*/  FMUL R22, R13, R22 ;  /* 0x000000160d167220 */ /* 0x000fe20000400000 */
[----:B------:R-:W-:Y:S01]  /*1ee0*/  FMUL R25, R32, R25 ;  /* 0x0000001920197220 */ /* 0x000fe20000400000 */
[----:B------:R-:W-:Y:S01]  /*1ef0*/  FMUL R34, R34, R29 ;  /* 0x0000001d22227220 */ /* 0x000fe20000400000 */
[----:B------:R-:W-:Y:S01]  /*1f00*/  FMUL R11, R10, R27 ;  /* 0x0000001b0a0b7220 */ /* 0x000fe20000400000 */
[----:B------:R-:W-:Y:S01]  /*1f10*/  FMUL R20, R35, R20 ;  /* 0x0000001423147220 */ /* 0x000fe20000400000 */
[----:B------:R0:W-:Y:S01]  /*1f20*/  @P5 STG.E.128 [R2.64], R4 ;  /* 0x0000000402005986 */ /* 0x0001e2000c101d04 */
[----:B------:R-:W-:Y:S01]  /*1f30*/  F2FP.F16.F32.PACK_AB R8, R26, R23 ;  /* 0x000000171a08723e */ /* 0x000fe200000000ff */
[----:B------:R-:W-:Y:S01]  /*1f40*/  IMAD.WIDE R12, R17, R0, c[0x0][0x188] ;  /* 0x00006200110c7625 */ /* 0x000fe200078e0200 */
[----:B------:R-:W-:-:S02]  /*1f50*/  F2FP.F16.F32.PACK_AB R9, R9, R22 ;  /* 0x000000160909723e */ /* 0x000fc400000000ff */
[----:B------:R-:W-:Y:S02]  /*1f60*/  F2FP.F16.F32.PACK_AB R10, R34, R25 ;  /* 0x00000019220a723e */ /* 0x000fe400000000ff */
[----:B------:R-:W-:Y:S01]  /*1f70*/  F2FP.F16.F32.PACK_AB R11, R20, R11 ;  /* 0x0000000b140b723e */ /* 0x000fe200000000ff */
[----:B------:R-:W-:Y:S06]  /*1f80*/  @!P0 EXIT ;  /* 0x000000000000894d */ /* 0x000fec0003800000 */
[----:B------:R-:W-:Y:S01]  /*1f90*/  STG.E.128 [R12.64], R8 ;  /* 0x000000080c007986 */ /* 0x000fe2000c101d04 */
[----:B------:R-:W-:Y:S05]  /*1fa0*/  EXIT ;  /* 0x000000000000794d */ /* 0x000fea0003800000 */
.L_x_0:
[----:B------:R-:W-:-:S00]  /*1fb0*/  BRA `(.L_x_0) ;  /* 0xfffffff000007947 */ /* 0x000fc0000383ffff */
[----:B------:R-:W-:-:S00]  /*1fc0*/  NOP ;  /* 0x0000000000007918 */ /* 0x000fc00000000000 */
        /* <DEDUP_REMOVED lines=11> */
.L_x_1:


//--------------------- .nv.global.init           --------------------------
	.section	.nv.global.init,"aw",@progbits
.nv.global.init:
	.type		_$_str,@object
	.size		_$_str,(.L_0 - _$_str)
_$_str:
        /*0000*/ 	.byte	0x5f, 0x5f, 0x43, 0x55, 0x44, 0x41, 0x5f, 0x46, 0x54, 0x5a, 0x00
.L_0:


//--------------------- .nv.shared.triton__0d1d2d3d4d5d6de7 --------------------------
	.section	.nv.shared.triton__0d1d2d3d4d5d6de7,"aw",@nobits
	.align	16
